//
// Generated by NVIDIA NVVM Compiler
//
// Compiler Build ID: CL-36424714
// Cuda compilation tools, release 13.0, V13.0.88
// Based on NVVM 20.0.0
//

.version 9.0
.target sm_100
.address_size 64

	// .globl	nhs_spike_count
// _ZZ16nhs_spike_detectE14s_aromatic_pos has been demoted
// _ZZ16nhs_spike_detectE14s_aromatic_idx has been demoted

.visible .entry nhs_spike_count(
	.param .u64 .ptr .align 1 nhs_spike_count_param_0,
	.param .u64 .ptr .align 1 nhs_spike_count_param_1,
	.param .u64 .ptr .align 1 nhs_spike_count_param_2,
	.param .u32 nhs_spike_count_param_3,
	.param .u32 nhs_spike_count_param_4,
	.param .f32 nhs_spike_count_param_5,
	.param .f32 nhs_spike_count_param_6,
	.param .u32 nhs_spike_count_param_7,
	.param .u64 .ptr .align 1 nhs_spike_count_param_8
)
.maxntid 256
.minnctapersm 4
{
	.reg .pred 	%p<28>;
	.reg .b32 	%r<83>;
	.reg .b32 	%f<80>;
	.reg .b64 	%rd<28>;

	ld.param.u64 	%rd5, [nhs_spike_count_param_0];
	ld.param.u64 	%rd2, [nhs_spike_count_param_1];
	ld.param.u64 	%rd3, [nhs_spike_count_param_2];
	ld.param.u32 	%r37, [nhs_spike_count_param_3];
	ld.param.u32 	%r35, [nhs_spike_count_param_4];
	ld.param.f32 	%f5, [nhs_spike_count_param_5];
	ld.param.f32 	%f6, [nhs_spike_count_param_6];
	ld.param.u32 	%r36, [nhs_spike_count_param_7];
	ld.param.u64 	%rd4, [nhs_spike_count_param_8];
	cvta.to.global.u64 	%rd1, %rd5;
	mov.u32 	%r38, %ctaid.x;
	mov.u32 	%r39, %ntid.x;
	mov.u32 	%r40, %tid.x;
	mad.lo.s32 	%r1, %r38, %r39, %r40;
	setp.ge.s32 	%p1, %r1, %r37;
	@%p1 bra 	$L__BB0_27;
	cvta.to.global.u64 	%rd6, %rd3;
	mul.wide.s32 	%rd7, %r1, 4;
	add.s64 	%rd8, %rd6, %rd7;
	ld.global.nc.u32 	%r2, [%rd8];
	setp.lt.s32 	%p2, %r2, 0;
	setp.ge.s32 	%p3, %r2, %r35;
	or.pred  	%p4, %p2, %p3;
	@%p4 bra 	$L__BB0_27;
	mul.lo.s32 	%r41, %r2, 3;
	mul.wide.u32 	%rd9, %r41, 4;
	add.s64 	%rd10, %rd1, %rd9;
	ld.global.nc.f32 	%f1, [%rd10];
	cvta.to.global.u64 	%rd11, %rd2;
	add.s64 	%rd12, %rd11, %rd9;
	ld.global.nc.f32 	%f7, [%rd12];
	sub.f32 	%f8, %f1, %f7;
	ld.global.nc.f32 	%f2, [%rd10+4];
	ld.global.nc.f32 	%f9, [%rd12+4];
	sub.f32 	%f10, %f2, %f9;
	ld.global.nc.f32 	%f3, [%rd10+8];
	ld.global.nc.f32 	%f11, [%rd12+8];
	sub.f32 	%f12, %f3, %f11;
	mul.f32 	%f13, %f10, %f10;
	fma.rn.f32 	%f14, %f8, %f8, %f13;
	fma.rn.f32 	%f15, %f12, %f12, %f14;
	sqrt.rn.f32 	%f16, %f15;
	setp.le.f32 	%p5, %f16, %f5;
	@%p5 bra 	$L__BB0_27;
	mul.f32 	%f4, %f6, %f6;
	setp.lt.s32 	%p6, %r35, 1;
	mov.b32 	%r70, 0;
	@%p6 bra 	$L__BB0_25;
	and.b32  	%r3, %r35, 3;
	setp.lt.u32 	%p7, %r35, 4;
	mov.b32 	%r80, 0;
	mov.u32 	%r70, %r80;
	@%p7 bra 	$L__BB0_15;
	and.b32  	%r80, %r35, 2147483644;
	neg.s32 	%r66, %r2;
	mov.b32 	%r68, 0;
	mov.b32 	%r67, 6;
	mov.u32 	%r70, %r68;
$L__BB0_6:
	.pragma "nounroll";
	setp.eq.s32 	%p8, %r66, 0;
	@%p8 bra 	$L__BB0_8;
	add.s32 	%r47, %r67, -6;
	mul.wide.u32 	%rd13, %r47, 4;
	add.s64 	%rd14, %rd1, %rd13;
	ld.global.nc.f32 	%f17, [%rd14];
	sub.f32 	%f18, %f17, %f1;
	ld.global.nc.f32 	%f19, [%rd14+4];
	sub.f32 	%f20, %f19, %f2;
	ld.global.nc.f32 	%f21, [%rd14+8];
	sub.f32 	%f22, %f21, %f3;
	mul.f32 	%f23, %f20, %f20;
	fma.rn.f32 	%f24, %f18, %f18, %f23;
	fma.rn.f32 	%f25, %f22, %f22, %f24;
	setp.lt.f32 	%p9, %f25, %f4;
	selp.u32 	%r48, 1, 0, %p9;
	add.s32 	%r70, %r70, %r48;
$L__BB0_8:
	add.s32 	%r49, %r68, 1;
	setp.eq.s32 	%p10, %r49, %r2;
	@%p10 bra 	$L__BB0_10;
	add.s32 	%r50, %r67, -3;
	mul.wide.u32 	%rd15, %r50, 4;
	add.s64 	%rd16, %rd1, %rd15;
	ld.global.nc.f32 	%f26, [%rd16];
	sub.f32 	%f27, %f26, %f1;
	ld.global.nc.f32 	%f28, [%rd16+4];
	sub.f32 	%f29, %f28, %f2;
	ld.global.nc.f32 	%f30, [%rd16+8];
	sub.f32 	%f31, %f30, %f3;
	mul.f32 	%f32, %f29, %f29;
	fma.rn.f32 	%f33, %f27, %f27, %f32;
	fma.rn.f32 	%f34, %f31, %f31, %f33;
	setp.lt.f32 	%p11, %f34, %f4;
	selp.u32 	%r51, 1, 0, %p11;
	add.s32 	%r70, %r70, %r51;
$L__BB0_10:
	add.s32 	%r52, %r68, 2;
	setp.eq.s32 	%p12, %r52, %r2;
	@%p12 bra 	$L__BB0_12;
	mul.wide.u32 	%rd17, %r67, 4;
	add.s64 	%rd18, %rd1, %rd17;
	ld.global.nc.f32 	%f35, [%rd18];
	sub.f32 	%f36, %f35, %f1;
	ld.global.nc.f32 	%f37, [%rd18+4];
	sub.f32 	%f38, %f37, %f2;
	ld.global.nc.f32 	%f39, [%rd18+8];
	sub.f32 	%f40, %f39, %f3;
	mul.f32 	%f41, %f38, %f38;
	fma.rn.f32 	%f42, %f36, %f36, %f41;
	fma.rn.f32 	%f43, %f40, %f40, %f42;
	setp.lt.f32 	%p13, %f43, %f4;
	selp.u32 	%r53, 1, 0, %p13;
	add.s32 	%r70, %r70, %r53;
$L__BB0_12:
	add.s32 	%r54, %r68, 3;
	setp.eq.s32 	%p14, %r54, %r2;
	@%p14 bra 	$L__BB0_14;
	add.s32 	%r55, %r67, 3;
	mul.wide.u32 	%rd19, %r55, 4;
	add.s64 	%rd20, %rd1, %rd19;
	ld.global.nc.f32 	%f44, [%rd20];
	sub.f32 	%f45, %f44, %f1;
	ld.global.nc.f32 	%f46, [%rd20+4];
	sub.f32 	%f47, %f46, %f2;
	ld.global.nc.f32 	%f48, [%rd20+8];
	sub.f32 	%f49, %f48, %f3;
	mul.f32 	%f50, %f47, %f47;
	fma.rn.f32 	%f51, %f45, %f45, %f50;
	fma.rn.f32 	%f52, %f49, %f49, %f51;
	setp.lt.f32 	%p15, %f52, %f4;
	selp.u32 	%r56, 1, 0, %p15;
	add.s32 	%r70, %r70, %r56;
$L__BB0_14:
	add.s32 	%r68, %r68, 4;
	add.s32 	%r67, %r67, 12;
	add.s32 	%r66, %r66, 4;
	setp.ne.s32 	%p16, %r68, %r80;
	@%p16 bra 	$L__BB0_6;
$L__BB0_15:
	setp.eq.s32 	%p17, %r3, 0;
	@%p17 bra 	$L__BB0_25;
	setp.eq.s32 	%p18, %r3, 1;
	@%p18 bra 	$L__BB0_22;
	setp.eq.s32 	%p19, %r80, %r2;
	@%p19 bra 	$L__BB0_19;
	mul.lo.s32 	%r58, %r80, 3;
	mul.wide.u32 	%rd21, %r58, 4;
	add.s64 	%rd22, %rd1, %rd21;
	ld.global.nc.f32 	%f53, [%rd22];
	sub.f32 	%f54, %f53, %f1;
	ld.global.nc.f32 	%f55, [%rd22+4];
	sub.f32 	%f56, %f55, %f2;
	ld.global.nc.f32 	%f57, [%rd22+8];
	sub.f32 	%f58, %f57, %f3;
	mul.f32 	%f59, %f56, %f56;
	fma.rn.f32 	%f60, %f54, %f54, %f59;
	fma.rn.f32 	%f61, %f58, %f58, %f60;
	setp.lt.f32 	%p20, %f61, %f4;
	selp.u32 	%r59, 1, 0, %p20;
	add.s32 	%r70, %r70, %r59;
$L__BB0_19:
	add.s32 	%r26, %r80, 1;
	setp.eq.s32 	%p21, %r26, %r2;
	@%p21 bra 	$L__BB0_21;
	mul.lo.s32 	%r60, %r26, 3;
	mul.wide.u32 	%rd23, %r60, 4;
	add.s64 	%rd24, %rd1, %rd23;
	ld.global.nc.f32 	%f62, [%rd24];
	sub.f32 	%f63, %f62, %f1;
	ld.global.nc.f32 	%f64, [%rd24+4];
	sub.f32 	%f65, %f64, %f2;
	ld.global.nc.f32 	%f66, [%rd24+8];
	sub.f32 	%f67, %f66, %f3;
	mul.f32 	%f68, %f65, %f65;
	fma.rn.f32 	%f69, %f63, %f63, %f68;
	fma.rn.f32 	%f70, %f67, %f67, %f69;
	setp.lt.f32 	%p22, %f70, %f4;
	selp.u32 	%r61, 1, 0, %p22;
	add.s32 	%r70, %r70, %r61;
$L__BB0_21:
	add.s32 	%r80, %r80, 2;
$L__BB0_22:
	and.b32  	%r62, %r35, 1;
	setp.eq.b32 	%p23, %r62, 1;
	not.pred 	%p24, %p23;
	@%p24 bra 	$L__BB0_25;
	setp.eq.s32 	%p25, %r80, %r2;
	@%p25 bra 	$L__BB0_25;
	mul.lo.s32 	%r63, %r80, 3;
	mul.wide.u32 	%rd25, %r63, 4;
	add.s64 	%rd26, %rd1, %rd25;
	ld.global.nc.f32 	%f71, [%rd26];
	sub.f32 	%f72, %f71, %f1;
	ld.global.nc.f32 	%f73, [%rd26+4];
	sub.f32 	%f74, %f73, %f2;
	ld.global.nc.f32 	%f75, [%rd26+8];
	sub.f32 	%f76, %f75, %f3;
	mul.f32 	%f77, %f74, %f74;
	fma.rn.f32 	%f78, %f72, %f72, %f77;
	fma.rn.f32 	%f79, %f76, %f76, %f78;
	setp.lt.f32 	%p26, %f79, %f4;
	selp.u32 	%r64, 1, 0, %p26;
	add.s32 	%r70, %r70, %r64;
$L__BB0_25:
	setp.ge.s32 	%p27, %r70, %r36;
	@%p27 bra 	$L__BB0_27;
	cvta.to.global.u64 	%rd27, %rd4;
	atom.global.add.u32 	%r65, [%rd27], 1;
$L__BB0_27:
	ret;

}
	// .globl	nhs_spike_detect
.visible .entry nhs_spike_detect(
	.param .u64 .ptr .align 1 nhs_spike_detect_param_0,
	.param .u64 .ptr .align 1 nhs_spike_detect_param_1,
	.param .u64 .ptr .align 1 nhs_spike_detect_param_2,
	.param .u32 nhs_spike_detect_param_3,
	.param .u32 nhs_spike_detect_param_4,
	.param .u32 nhs_spike_detect_param_5,
	.param .f32 nhs_spike_detect_param_6,
	.param .f32 nhs_spike_detect_param_7,
	.param .u32 nhs_spike_detect_param_8,
	.param .u64 .ptr .align 1 nhs_spike_detect_param_9,
	.param .u64 .ptr .align 1 nhs_spike_detect_param_10,
	.param .u32 nhs_spike_detect_param_11
)
.maxntid 256
.minnctapersm 4
{
	.reg .pred 	%p<17>;
	.reg .b32 	%r<56>;
	.reg .b32 	%f<36>;
	.reg .b64 	%rd<22>;
	// demoted variable
	.shared .align 4 .b8 _ZZ16nhs_spike_detectE14s_aromatic_pos[3072];
	// demoted variable
	.shared .align 4 .b8 _ZZ16nhs_spike_detectE14s_aromatic_idx[1024];
	ld.param.u64 	%rd6, [nhs_spike_detect_param_0];
	ld.param.u64 	%rd2, [nhs_spike_detect_param_1];
	ld.param.u64 	%rd3, [nhs_spike_detect_param_2];
	ld.param.u32 	%r13, [nhs_spike_detect_param_3];
	ld.param.u32 	%r14, [nhs_spike_detect_param_4];
	ld.param.u32 	%r15, [nhs_spike_detect_param_5];
	ld.param.f32 	%f7, [nhs_spike_detect_param_6];
	ld.param.f32 	%f8, [nhs_spike_detect_param_7];
	ld.param.u32 	%r16, [nhs_spike_detect_param_8];
	ld.param.u64 	%rd4, [nhs_spike_detect_param_9];
	ld.param.u64 	%rd5, [nhs_spike_detect_param_10];
	ld.param.u32 	%r17, [nhs_spike_detect_param_11];
	cvta.to.global.u64 	%rd1, %rd6;
	mov.u32 	%r18, %ctaid.x;
	mov.u32 	%r19, %ntid.x;
	mov.u32 	%r20, %tid.x;
	mad.lo.s32 	%r1, %r18, %r19, %r20;
	setp.ge.s32 	%p1, %r1, %r13;
	shl.b32 	%r21, %r20, 2;
	mov.u32 	%r22, _ZZ16nhs_spike_detectE14s_aromatic_idx;
	add.s32 	%r2, %r22, %r21;
	mov.u32 	%r23, _ZZ16nhs_spike_detectE14s_aromatic_pos;
	mad.lo.s32 	%r3, %r20, 12, %r23;
	@%p1 bra 	$L__BB1_4;
	cvta.to.global.u64 	%rd7, %rd3;
	mul.wide.s32 	%rd8, %r1, 4;
	add.s64 	%rd9, %rd7, %rd8;
	ld.global.nc.u32 	%r4, [%rd9];
	st.shared.u32 	[%r2], %r4;
	setp.lt.s32 	%p2, %r4, 0;
	setp.ge.s32 	%p3, %r4, %r14;
	or.pred  	%p4, %p2, %p3;
	@%p4 bra 	$L__BB1_3;
	mul.lo.s32 	%r25, %r4, 3;
	mul.wide.u32 	%rd10, %r25, 4;
	add.s64 	%rd11, %rd1, %rd10;
	ld.global.nc.f32 	%f9, [%rd11];
	st.shared.f32 	[%r3], %f9;
	ld.global.nc.f32 	%f10, [%rd11+4];
	st.shared.f32 	[%r3+4], %f10;
	ld.global.nc.f32 	%f11, [%rd11+8];
	st.shared.f32 	[%r3+8], %f11;
	bra.uni 	$L__BB1_4;
$L__BB1_3:
	mov.b32 	%r24, 0;
	st.shared.u32 	[%r3], %r24;
	st.shared.u32 	[%r3+4], %r24;
	st.shared.u32 	[%r3+8], %r24;
$L__BB1_4:
	setp.ge.s32 	%p5, %r1, %r13;
	bar.sync 	0;
	@%p5 bra 	$L__BB1_15;
	ld.shared.u32 	%r5, [%r2];
	setp.lt.s32 	%p6, %r5, 0;
	setp.ge.s32 	%p7, %r5, %r14;
	or.pred  	%p8, %p6, %p7;
	@%p8 bra 	$L__BB1_15;
	mul.lo.s32 	%r26, %r5, 3;
	mul.wide.u32 	%rd12, %r26, 4;
	add.s64 	%rd13, %rd1, %rd12;
	ld.global.nc.f32 	%f12, [%rd13];
	cvta.to.global.u64 	%rd14, %rd2;
	add.s64 	%rd15, %rd14, %rd12;
	ld.global.nc.f32 	%f13, [%rd15];
	sub.f32 	%f14, %f12, %f13;
	ld.global.nc.f32 	%f15, [%rd13+4];
	ld.global.nc.f32 	%f16, [%rd15+4];
	sub.f32 	%f17, %f15, %f16;
	ld.global.nc.f32 	%f18, [%rd13+8];
	ld.global.nc.f32 	%f19, [%rd15+8];
	sub.f32 	%f20, %f18, %f19;
	mul.f32 	%f21, %f17, %f17;
	fma.rn.f32 	%f22, %f14, %f14, %f21;
	fma.rn.f32 	%f23, %f20, %f20, %f22;
	sqrt.rn.f32 	%f1, %f23;
	setp.le.f32 	%p9, %f1, %f7;
	@%p9 bra 	$L__BB1_15;
	ld.shared.f32 	%f2, [%r3];
	ld.shared.f32 	%f3, [%r3+4];
	ld.shared.f32 	%f4, [%r3+8];
	setp.lt.s32 	%p10, %r14, 1;
	mov.b32 	%r55, 0;
	@%p10 bra 	$L__BB1_12;
	mul.f32 	%f5, %f8, %f8;
	mov.b32 	%r52, 0;
	mov.u32 	%r55, %r52;
$L__BB1_9:
	setp.eq.s32 	%p11, %r52, %r5;
	@%p11 bra 	$L__BB1_11;
	mul.lo.s32 	%r29, %r52, 3;
	mul.wide.u32 	%rd16, %r29, 4;
	add.s64 	%rd17, %rd1, %rd16;
	ld.global.nc.f32 	%f24, [%rd17];
	sub.f32 	%f25, %f24, %f2;
	ld.global.nc.f32 	%f26, [%rd17+4];
	sub.f32 	%f27, %f26, %f3;
	ld.global.nc.f32 	%f28, [%rd17+8];
	sub.f32 	%f29, %f28, %f4;
	mul.f32 	%f30, %f27, %f27;
	fma.rn.f32 	%f31, %f25, %f25, %f30;
	fma.rn.f32 	%f32, %f29, %f29, %f31;
	setp.lt.f32 	%p12, %f32, %f5;
	selp.u32 	%r30, 1, 0, %p12;
	add.s32 	%r55, %r55, %r30;
	setp.ge.s32 	%p13, %r55, %r16;
	@%p13 bra 	$L__BB1_12;
$L__BB1_11:
	add.s32 	%r52, %r52, 1;
	setp.ne.s32 	%p14, %r52, %r14;
	@%p14 bra 	$L__BB1_9;
$L__BB1_12:
	setp.le.s32 	%p15, %r16, %r55;
	@%p15 bra 	$L__BB1_15;
	sub.s32 	%r31, %r16, %r55;
	cvt.rn.f32.s32 	%f33, %r31;
	cvt.rn.f32.s32 	%f34, %r16;
	div.rn.f32 	%f35, %f33, %f34;
	mul.f32 	%f6, %f1, %f35;
	cvta.to.global.u64 	%rd18, %rd5;
	atom.global.add.u32 	%r12, [%rd18], 1;
	setp.ge.s32 	%p16, %r12, %r17;
	@%p16 bra 	$L__BB1_15;
	cvta.to.global.u64 	%rd19, %rd4;
	mul.wide.s32 	%rd20, %r12, 60;
	add.s64 	%rd21, %rd19, %rd20;
	shr.u32 	%r32, %r15, 24;
	st.global.u8 	[%rd21+3], %r32;
	shr.u32 	%r33, %r15, 16;
	st.global.u8 	[%rd21+2], %r33;
	shr.u32 	%r34, %r15, 8;
	st.global.u8 	[%rd21+1], %r34;
	st.global.u8 	[%rd21], %r15;
	mov.b32 	%r35, 0;
	st.global.u8 	[%rd21+7], %r35;
	st.global.u8 	[%rd21+6], %r35;
	st.global.u8 	[%rd21+5], %r35;
	st.global.u8 	[%rd21+4], %r35;
	mov.b32 	%r36, %f2;
	shr.u32 	%r37, %r36, 24;
	st.global.u8 	[%rd21+11], %r37;
	shr.u32 	%r38, %r36, 16;
	st.global.u8 	[%rd21+10], %r38;
	shr.u32 	%r39, %r36, 8;
	st.global.u8 	[%rd21+9], %r39;
	st.global.u8 	[%rd21+8], %r36;
	mov.b32 	%r40, %f3;
	shr.u32 	%r41, %r40, 24;
	st.global.u8 	[%rd21+15], %r41;
	shr.u32 	%r42, %r40, 16;
	st.global.u8 	[%rd21+14], %r42;
	shr.u32 	%r43, %r40, 8;
	st.global.u8 	[%rd21+13], %r43;
	st.global.u8 	[%rd21+12], %r40;
	mov.b32 	%r44, %f4;
	shr.u32 	%r45, %r44, 24;
	st.global.u8 	[%rd21+19], %r45;
	shr.u32 	%r46, %r44, 16;
	st.global.u8 	[%rd21+18], %r46;
	shr.u32 	%r47, %r44, 8;
	st.global.u8 	[%rd21+17], %r47;
	st.global.u8 	[%rd21+16], %r44;
	mov.b32 	%r48, %f6;
	shr.u32 	%r49, %r48, 24;
	st.global.u8 	[%rd21+23], %r49;
	shr.u32 	%r50, %r48, 16;
	st.global.u8 	[%rd21+22], %r50;
	shr.u32 	%r51, %r48, 8;
	st.global.u8 	[%rd21+21], %r51;
	st.global.u8 	[%rd21+20], %r48;
	st.global.u8 	[%rd21+27], %r35;
	st.global.u8 	[%rd21+26], %r35;
	st.global.u8 	[%rd21+25], %r35;
	st.global.u8 	[%rd21+24], %r35;
	st.global.u8 	[%rd21+31], %r35;
	st.global.u8 	[%rd21+30], %r35;
	st.global.u8 	[%rd21+29], %r35;
	st.global.u8 	[%rd21+28], %r35;
	st.global.u8 	[%rd21+35], %r35;
	st.global.u8 	[%rd21+34], %r35;
	st.global.u8 	[%rd21+33], %r35;
	st.global.u8 	[%rd21+32], %r35;
	st.global.u8 	[%rd21+39], %r35;
	st.global.u8 	[%rd21+38], %r35;
	st.global.u8 	[%rd21+37], %r35;
	st.global.u8 	[%rd21+36], %r35;
	st.global.u8 	[%rd21+43], %r35;
	st.global.u8 	[%rd21+42], %r35;
	st.global.u8 	[%rd21+41], %r35;
	st.global.u8 	[%rd21+40], %r35;
	st.global.u8 	[%rd21+47], %r35;
	st.global.u8 	[%rd21+46], %r35;
	st.global.u8 	[%rd21+45], %r35;
	st.global.u8 	[%rd21+44], %r35;
	st.global.u8 	[%rd21+51], %r35;
	st.global.u8 	[%rd21+50], %r35;
	st.global.u8 	[%rd21+49], %r35;
	st.global.u8 	[%rd21+48], %r35;
	st.global.u8 	[%rd21+55], %r35;
	st.global.u8 	[%rd21+54], %r35;
	st.global.u8 	[%rd21+53], %r35;
	st.global.u8 	[%rd21+52], %r35;
	st.global.u8 	[%rd21+59], %r35;
	st.global.u8 	[%rd21+58], %r35;
	st.global.u8 	[%rd21+57], %r35;
	st.global.u8 	[%rd21+56], %r35;
$L__BB1_15:
	ret;

}
	// .globl	nhs_spike_detect_batch
.visible .entry nhs_spike_detect_batch(
	.param .u64 .ptr .align 1 nhs_spike_detect_batch_param_0,
	.param .u64 .ptr .align 1 nhs_spike_detect_batch_param_1,
	.param .u64 .ptr .align 1 nhs_spike_detect_batch_param_2,
	.param .u32 nhs_spike_detect_batch_param_3,
	.param .u32 nhs_spike_detect_batch_param_4,
	.param .u32 nhs_spike_detect_batch_param_5,
	.param .u32 nhs_spike_detect_batch_param_6,
	.param .f32 nhs_spike_detect_batch_param_7,
	.param .f32 nhs_spike_detect_batch_param_8,
	.param .u32 nhs_spike_detect_batch_param_9,
	.param .u64 .ptr .align 1 nhs_spike_detect_batch_param_10,
	.param .u64 .ptr .align 1 nhs_spike_detect_batch_param_11,
	.param .u32 nhs_spike_detect_batch_param_12
)
.maxntid 256
.minnctapersm 4
{
	.reg .pred 	%p<13>;
	.reg .b32 	%r<53>;
	.reg .b32 	%f<30>;
	.reg .b64 	%rd<26>;

	ld.param.u64 	%rd2, [nhs_spike_detect_batch_param_0];
	ld.param.u64 	%rd3, [nhs_spike_detect_batch_param_1];
	ld.param.u64 	%rd4, [nhs_spike_detect_batch_param_2];
	ld.param.u32 	%r16, [nhs_spike_detect_batch_param_3];
	ld.param.u32 	%r11, [nhs_spike_detect_batch_param_4];
	ld.param.u32 	%r12, [nhs_spike_detect_batch_param_5];
	ld.param.u32 	%r13, [nhs_spike_detect_batch_param_6];
	ld.param.f32 	%f7, [nhs_spike_detect_batch_param_7];
	ld.param.f32 	%f8, [nhs_spike_detect_batch_param_8];
	ld.param.u32 	%r14, [nhs_spike_detect_batch_param_9];
	ld.param.u64 	%rd5, [nhs_spike_detect_batch_param_10];
	ld.param.u64 	%rd6, [nhs_spike_detect_batch_param_11];
	ld.param.u32 	%r15, [nhs_spike_detect_batch_param_12];
	mov.u32 	%r17, %ctaid.x;
	mov.u32 	%r18, %ntid.x;
	mov.u32 	%r19, %tid.x;
	mad.lo.s32 	%r1, %r17, %r18, %r19;
	mov.u32 	%r2, %ctaid.y;
	setp.ge.s32 	%p1, %r1, %r16;
	@%p1 bra 	$L__BB2_11;
	cvta.to.global.u64 	%rd7, %rd4;
	mul.wide.s32 	%rd8, %r1, 4;
	add.s64 	%rd9, %rd7, %rd8;
	ld.global.nc.u32 	%r3, [%rd9];
	setp.lt.s32 	%p2, %r3, 0;
	setp.ge.s32 	%p3, %r3, %r11;
	or.pred  	%p4, %p2, %p3;
	@%p4 bra 	$L__BB2_11;
	mul.lo.s32 	%r20, %r2, %r11;
	mul.lo.s32 	%r21, %r20, 3;
	cvt.s64.s32 	%rd10, %r21;
	cvta.to.global.u64 	%rd11, %rd2;
	mul.wide.s32 	%rd12, %r21, 4;
	add.s64 	%rd1, %rd11, %rd12;
	mul.lo.s32 	%r22, %r3, 3;
	cvt.u64.u32 	%rd13, %r22;
	mul.wide.u32 	%rd14, %r22, 4;
	add.s64 	%rd15, %rd1, %rd14;
	ld.global.nc.f32 	%f1, [%rd15];
	add.s64 	%rd16, %rd10, %rd13;
	cvta.to.global.u64 	%rd17, %rd3;
	shl.b64 	%rd18, %rd16, 2;
	add.s64 	%rd19, %rd17, %rd18;
	ld.global.nc.f32 	%f9, [%rd19];
	sub.f32 	%f10, %f1, %f9;
	ld.global.nc.f32 	%f2, [%rd15+4];
	ld.global.nc.f32 	%f11, [%rd19+4];
	sub.f32 	%f12, %f2, %f11;
	ld.global.nc.f32 	%f3, [%rd15+8];
	ld.global.nc.f32 	%f13, [%rd19+8];
	sub.f32 	%f14, %f3, %f13;
	mul.f32 	%f15, %f12, %f12;
	fma.rn.f32 	%f16, %f10, %f10, %f15;
	fma.rn.f32 	%f17, %f14, %f14, %f16;
	sqrt.rn.f32 	%f4, %f17;
	setp.le.f32 	%p5, %f4, %f7;
	@%p5 bra 	$L__BB2_11;
	setp.lt.s32 	%p6, %r11, 1;
	mov.b32 	%r52, 0;
	@%p6 bra 	$L__BB2_8;
	mul.f32 	%f5, %f8, %f8;
	mov.b32 	%r49, 0;
	mov.u32 	%r52, %r49;
$L__BB2_5:
	setp.eq.s32 	%p7, %r49, %r3;
	@%p7 bra 	$L__BB2_7;
	mul.lo.s32 	%r25, %r49, 3;
	mul.wide.u32 	%rd20, %r25, 4;
	add.s64 	%rd21, %rd1, %rd20;
	ld.global.nc.f32 	%f18, [%rd21];
	sub.f32 	%f19, %f18, %f1;
	ld.global.nc.f32 	%f20, [%rd21+4];
	sub.f32 	%f21, %f20, %f2;
	ld.global.nc.f32 	%f22, [%rd21+8];
	sub.f32 	%f23, %f22, %f3;
	mul.f32 	%f24, %f21, %f21;
	fma.rn.f32 	%f25, %f19, %f19, %f24;
	fma.rn.f32 	%f26, %f23, %f23, %f25;
	setp.lt.f32 	%p8, %f26, %f5;
	selp.u32 	%r26, 1, 0, %p8;
	add.s32 	%r52, %r52, %r26;
	setp.ge.s32 	%p9, %r52, %r14;
	@%p9 bra 	$L__BB2_8;
$L__BB2_7:
	add.s32 	%r49, %r49, 1;
	setp.ne.s32 	%p10, %r49, %r11;
	@%p10 bra 	$L__BB2_5;
$L__BB2_8:
	setp.le.s32 	%p11, %r14, %r52;
	@%p11 bra 	$L__BB2_11;
	sub.s32 	%r27, %r14, %r52;
	cvt.rn.f32.s32 	%f27, %r27;
	cvt.rn.f32.s32 	%f28, %r14;
	div.rn.f32 	%f29, %f27, %f28;
	mul.f32 	%f6, %f4, %f29;
	cvta.to.global.u64 	%rd22, %rd6;
	atom.global.add.u32 	%r10, [%rd22], 1;
	setp.ge.s32 	%p12, %r10, %r15;
	@%p12 bra 	$L__BB2_11;
	mad.lo.s32 	%r28, %r13, %r2, %r12;
	cvta.to.global.u64 	%rd23, %rd5;
	mul.wide.s32 	%rd24, %r10, 60;
	add.s64 	%rd25, %rd23, %rd24;
	shr.u32 	%r29, %r28, 24;
	st.global.u8 	[%rd25+3], %r29;
	shr.u32 	%r30, %r28, 16;
	st.global.u8 	[%rd25+2], %r30;
	shr.u32 	%r31, %r28, 8;
	st.global.u8 	[%rd25+1], %r31;
	st.global.u8 	[%rd25], %r28;
	mov.b32 	%r32, 0;
	st.global.u8 	[%rd25+7], %r32;
	st.global.u8 	[%rd25+6], %r32;
	st.global.u8 	[%rd25+5], %r32;
	st.global.u8 	[%rd25+4], %r32;
	mov.b32 	%r33, %f1;
	shr.u32 	%r34, %r33, 24;
	st.global.u8 	[%rd25+11], %r34;
	shr.u32 	%r35, %r33, 16;
	st.global.u8 	[%rd25+10], %r35;
	shr.u32 	%r36, %r33, 8;
	st.global.u8 	[%rd25+9], %r36;
	st.global.u8 	[%rd25+8], %r33;
	mov.b32 	%r37, %f2;
	shr.u32 	%r38, %r37, 24;
	st.global.u8 	[%rd25+15], %r38;
	shr.u32 	%r39, %r37, 16;
	st.global.u8 	[%rd25+14], %r39;
	shr.u32 	%r40, %r37, 8;
	st.global.u8 	[%rd25+13], %r40;
	st.global.u8 	[%rd25+12], %r37;
	mov.b32 	%r41, %f3;
	shr.u32 	%r42, %r41, 24;
	st.global.u8 	[%rd25+19], %r42;
	shr.u32 	%r43, %r41, 16;
	st.global.u8 	[%rd25+18], %r43;
	shr.u32 	%r44, %r41, 8;
	st.global.u8 	[%rd25+17], %r44;
	st.global.u8 	[%rd25+16], %r41;
	mov.b32 	%r45, %f6;
	shr.u32 	%r46, %r45, 24;
	st.global.u8 	[%rd25+23], %r46;
	shr.u32 	%r47, %r45, 16;
	st.global.u8 	[%rd25+22], %r47;
	shr.u32 	%r48, %r45, 8;
	st.global.u8 	[%rd25+21], %r48;
	st.global.u8 	[%rd25+20], %r45;
	st.global.u8 	[%rd25+27], %r32;
	st.global.u8 	[%rd25+26], %r32;
	st.global.u8 	[%rd25+25], %r32;
	st.global.u8 	[%rd25+24], %r32;
	st.global.u8 	[%rd25+31], %r32;
	st.global.u8 	[%rd25+30], %r32;
	st.global.u8 	[%rd25+29], %r32;
	st.global.u8 	[%rd25+28], %r32;
	st.global.u8 	[%rd25+35], %r32;
	st.global.u8 	[%rd25+34], %r32;
	st.global.u8 	[%rd25+33], %r32;
	st.global.u8 	[%rd25+32], %r32;
	st.global.u8 	[%rd25+39], %r32;
	st.global.u8 	[%rd25+38], %r32;
	st.global.u8 	[%rd25+37], %r32;
	st.global.u8 	[%rd25+36], %r32;
	st.global.u8 	[%rd25+43], %r32;
	st.global.u8 	[%rd25+42], %r32;
	st.global.u8 	[%rd25+41], %r32;
	st.global.u8 	[%rd25+40], %r32;
	st.global.u8 	[%rd25+47], %r32;
	st.global.u8 	[%rd25+46], %r32;
	st.global.u8 	[%rd25+45], %r32;
	st.global.u8 	[%rd25+44], %r32;
	st.global.u8 	[%rd25+51], %r32;
	st.global.u8 	[%rd25+50], %r32;
	st.global.u8 	[%rd25+49], %r32;
	st.global.u8 	[%rd25+48], %r32;
	st.global.u8 	[%rd25+55], %r32;
	st.global.u8 	[%rd25+54], %r32;
	st.global.u8 	[%rd25+53], %r32;
	st.global.u8 	[%rd25+52], %r32;
	st.global.u8 	[%rd25+59], %r32;
	st.global.u8 	[%rd25+58], %r32;
	st.global.u8 	[%rd25+57], %r32;
	st.global.u8 	[%rd25+56], %r32;
$L__BB2_11:
	ret;

}
	// .globl	nhs_spike_reset_counter
.visible .entry nhs_spike_reset_counter(
	.param .u64 .ptr .align 1 nhs_spike_reset_counter_param_0
)
{
	.reg .b32 	%r<2>;
	.reg .b64 	%rd<3>;

	ld.param.u64 	%rd1, [nhs_spike_reset_counter_param_0];
	cvta.to.global.u64 	%rd2, %rd1;
	mov.b32 	%r1, 0;
	st.global.u32 	[%rd2], %r1;
	ret;

}


// ===== COMPILED SASS (sm_100) =====

	.target	sm_100

	.elftype	@"ET_EXEC"


//--------------------- .note.nv.tkinfo           --------------------------
	.section	.note.nv.tkinfo,"",@"SHT_NOTE"
	.sectionflags	@"SHF_NOTE_NV_TKINFO"
	.tkinfo
        /*0018*/ 	.word	0x00000002
        /*0030*/ 	.string	""
        /*0030*/ 	.string	"ptxas"
        /*0030*/ 	.string	"Cuda compilation tools, release 13.0, V13.0.88"
        /*0030*/ 	.string	"Build cuda_13.0.r13.0/compiler.36424714_0"
        /*0030*/ 	.string	"-arch sm_100 -m 64 "



//--------------------- .note.nv.cuinfo           --------------------------
	.section	.note.nv.cuinfo,"",@"SHT_NOTE"
	.sectionflags	@"SHF_NOTE_NV_CUINFO"
        /*0018*/ 	.short	0x0002
        /*001a*/ 	.short	0x0064
        /*001c*/ 	.short	0x0082
	.zero		2


//--------------------- .nv.info                  --------------------------
	.section	.nv.info,"",@"SHT_CUDA_INFO"
	.align	4


	//----- nvinfo : EIATTR_REGCOUNT
	.align		4
        /*0000*/ 	.byte	0x04, 0x2f
        /*0002*/ 	.short	(.L_1 - .L_0)
	.align		4
.L_0:
        /*0004*/ 	.word	index@(nhs_spike_count)
        /*0008*/ 	.word	0x00000020


	//----- nvinfo : EIATTR_FRAME_SIZE
	.align		4
.L_1:
        /*000c*/ 	.byte	0x04, 0x11
        /*000e*/ 	.short	(.L_3 - .L_2)
	.align		4
.L_2:
        /*0010*/ 	.word	index@($__internal_4_$__cuda_sm20_sqrt_rn_f32_slowpath)
        /*0014*/ 	.word	0x00000000


	//----- nvinfo : EIATTR_FRAME_SIZE
	.align		4
.L_3:
        /*0018*/ 	.byte	0x04, 0x11
        /*001a*/ 	.short	(.L_5 - .L_4)
	.align		4
.L_4:
        /*001c*/ 	.word	index@(nhs_spike_count)
        /*0020*/ 	.word	0x00000000


	//----- nvinfo : EIATTR_REGCOUNT
	.align		4
.L_5:
        /*0024*/ 	.byte	0x04, 0x2f
        /*0026*/ 	.short	(.L_7 - .L_6)
	.align		4
.L_6:
        /*0028*/ 	.word	index@(nhs_spike_detect)
        /*002c*/ 	.word	0x00000020


	//----- nvinfo : EIATTR_FRAME_SIZE
	.align		4
.L_7:
        /*0030*/ 	.byte	0x04, 0x11
        /*0032*/ 	.short	(.L_9 - .L_8)
	.align		4
.L_8:
        /*0034*/ 	.word	index@($__internal_3_$__cuda_sm3x_div_rn_noftz_f32_slowpath)
        /*0038*/ 	.word	0x00000000


	//----- nvinfo : EIATTR_FRAME_SIZE
	.align		4
.L_9:
        /*003c*/ 	.byte	0x04, 0x11
        /*003e*/ 	.short	(.L_11 - .L_10)
	.align		4
.L_10:
        /*0040*/ 	.word	index@($__internal_2_$__cuda_sm20_sqrt_rn_f32_slowpath)
        /*0044*/ 	.word	0x00000000


	//----- nvinfo : EIATTR_FRAME_SIZE
	.align		4
.L_11:
        /*0048*/ 	.byte	0x04, 0x11
        /*004a*/ 	.short	(.L_13 - .L_12)
	.align		4
.L_12:
        /*004c*/ 	.word	index@(nhs_spike_detect)
        /*0050*/ 	.word	0x00000000


	//----- nvinfo : EIATTR_REGCOUNT
	.align		4
.L_13:
        /*0054*/ 	.byte	0x04, 0x2f
        /*0056*/ 	.short	(.L_15 - .L_14)
	.align		4
.L_14:
        /*0058*/ 	.word	index@(nhs_spike_detect_batch)
        /*005c*/ 	.word	0x0000001c


	//----- nvinfo : EIATTR_FRAME_SIZE
	.align		4
.L_15:
        /*0060*/ 	.byte	0x04, 0x11
        /*0062*/ 	.short	(.L_17 - .L_16)
	.align		4
.L_16:
        /*0064*/ 	.word	index@($__internal_1_$__cuda_sm3x_div_rn_noftz_f32_slowpath)
        /*0068*/ 	.word	0x00000000


	//----- nvinfo : EIATTR_FRAME_SIZE
	.align		4
.L_17:
        /*006c*/ 	.byte	0x04, 0x11
        /*006e*/ 	.short	(.L_19 - .L_18)
	.align		4
.L_18:
        /*0070*/ 	.word	index@($__internal_0_$__cuda_sm20_sqrt_rn_f32_slowpath)
        /*0074*/ 	.word	0x00000000


	//----- nvinfo : EIATTR_FRAME_SIZE
	.align		4
.L_19:
        /*0078*/ 	.byte	0x04, 0x11
        /*007a*/ 	.short	(.L_21 - .L_20)
	.align		4
.L_20:
        /*007c*/ 	.word	index@(nhs_spike_detect_batch)
        /*0080*/ 	.word	0x00000000


	//----- nvinfo : EIATTR_REGCOUNT
	.align		4
.L_21:
        /*0084*/ 	.byte	0x04, 0x2f
        /*0086*/ 	.short	(.L_23 - .L_22)
	.align		4
.L_22:
        /*0088*/ 	.word	index@(nhs_spike_reset_counter)
        /*008c*/ 	.word	0x00000006


	//----- nvinfo : EIATTR_FRAME_SIZE
	.align		4
.L_23:
        /*0090*/ 	.byte	0x04, 0x11
        /*0092*/ 	.short	(.L_25 - .L_24)
	.align		4
.L_24:
        /*0094*/ 	.word	index@(nhs_spike_reset_counter)
        /*0098*/ 	.word	0x00000000


	//----- nvinfo : EIATTR_MIN_STACK_SIZE
	.align		4
.L_25:
        /*009c*/ 	.byte	0x04, 0x12
        /*009e*/ 	.short	(.L_27 - .L_26)
	.align		4
.L_26:
        /*00a0*/ 	.word	index@(nhs_spike_reset_counter)
        /*00a4*/ 	.word	0x00000000


	//----- nvinfo : EIATTR_MIN_STACK_SIZE
	.align		4
.L_27:
        /*00a8*/ 	.byte	0x04, 0x12
        /*00aa*/ 	.short	(.L_29 - .L_28)
	.align		4
.L_28:
        /*00ac*/ 	.word	index@(nhs_spike_detect_batch)
        /*00b0*/ 	.word	0x00000000


	//----- nvinfo : EIATTR_MIN_STACK_SIZE
	.align		4
.L_29:
        /*00b4*/ 	.byte	0x04, 0x12
        /*00b6*/ 	.short	(.L_31 - .L_30)
	.align		4
.L_30:
        /*00b8*/ 	.word	index@(nhs_spike_detect)
        /*00bc*/ 	.word	0x00000000


	//----- nvinfo : EIATTR_MIN_STACK_SIZE
	.align		4
.L_31:
        /*00c0*/ 	.byte	0x04, 0x12
        /*00c2*/ 	.short	(.L_33 - .L_32)
	.align		4
.L_32:
        /*00c4*/ 	.word	index@(nhs_spike_count)
        /*00c8*/ 	.word	0x00000000
.L_33:


//--------------------- .nv.compat                --------------------------
	.section	.nv.compat,"",@"SHT_CUDA_COMPAT_INFO"
	.align	4
        /*0000*/ 	.byte	0x02, 0x09, 0x00, 0x00, 0x02, 0x02, 0x01, 0x00, 0x02, 0x05, 0x05, 0x00, 0x03, 0x07, 0x01, 0x01
        /*0010*/ 	.byte	0x02, 0x03, 0x00, 0x00, 0x02, 0x06, 0x01, 0x00, 0x04, 0x0b, 0x08, 0x00, 0x01, 0x00, 0x00, 0x00
        /*0020*/ 	.byte	0x00, 0x00, 0x00, 0x00


//--------------------- .nv.info.nhs_spike_reset_counter --------------------------
	.section	.nv.info.nhs_spike_reset_counter,"",@"SHT_CUDA_INFO"
	.sectionflags	@""
	.align	4


	//----- nvinfo : EIATTR_CUDA_API_VERSION
	.align		4
        /*0000*/ 	.byte	0x04, 0x37
        /*0002*/ 	.short	(.L_35 - .L_34)
.L_34:
        /*0004*/ 	.word	0x00000082


	//----- nvinfo : EIATTR_KPARAM_INFO
	.align		4
.L_35:
        /*0008*/ 	.byte	0x04, 0x17
        /*000a*/ 	.short	(.L_37 - .L_36)
.L_36:
        /*000c*/ 	.word	0x00000000
        /*0010*/ 	.short	0x0000
        /*0012*/ 	.short	0x0000
        /*0014*/ 	.byte	0x00, 0xf5, 0x21, 0x00


	//----- nvinfo : EIATTR_SPARSE_MMA_MASK
	.align		4
.L_37:
        /*0018*/ 	.byte	0x03, 0x50
        /*001a*/ 	.short	0x0000


	//----- nvinfo : EIATTR_MAXREG_COUNT
	.align		4
        /*001c*/ 	.byte	0x03, 0x1b
        /*001e*/ 	.short	0x00ff


	//----- nvinfo : EIATTR_MERCURY_ISA_VERSION
	.align		4
        /*0020*/ 	.byte	0x03, 0x5f
        /*0022*/ 	.short	0x0101


	//----- nvinfo : EIATTR_VRC_CTA_INIT_COUNT
	.align		4
        /*0024*/ 	.byte	0x02, 0x4a
	.zero		1
	.zero		1


	//----- nvinfo : EIATTR_EXIT_INSTR_OFFSETS
	.align		4
        /*0028*/ 	.byte	0x04, 0x1c
        /*002a*/ 	.short	(.L_39 - .L_38)


	//   ....[0]....
.L_38:
        /*002c*/ 	.word	0x00000040


	//----- nvinfo : EIATTR_CBANK_PARAM_SIZE
	.align		4
.L_39:
        /*0030*/ 	.byte	0x03, 0x19
        /*0032*/ 	.short	0x0008


	//----- nvinfo : EIATTR_PARAM_CBANK
	.align		4
        /*0034*/ 	.byte	0x04, 0x0a
        /*0036*/ 	.short	(.L_41 - .L_40)
	.align		4
.L_40:
        /*0038*/ 	.word	index@(.nv.constant0.nhs_spike_reset_counter)
        /*003c*/ 	.short	0x0380
        /*003e*/ 	.short	0x0008


	//----- nvinfo : EIATTR_SW_WAR
	.align		4
.L_41:
        /*0040*/ 	.byte	0x04, 0x36
        /*0042*/ 	.short	(.L_43 - .L_42)
.L_42:
        /*0044*/ 	.word	0x00000008
.L_43:


//--------------------- .nv.info.nhs_spike_detect_batch --------------------------
	.section	.nv.info.nhs_spike_detect_batch,"",@"SHT_CUDA_INFO"
	.sectionflags	@""
	.align	4


	//----- nvinfo : EIATTR_CUDA_API_VERSION
	.align		4
        /*0000*/ 	.byte	0x04, 0x37
        /*0002*/ 	.short	(.L_45 - .L_44)
.L_44:
        /*0004*/ 	.word	0x00000082


	//----- nvinfo : EIATTR_KPARAM_INFO
	.align		4
.L_45:
        /*0008*/ 	.byte	0x04, 0x17
        /*000a*/ 	.short	(.L_47 - .L_46)
.L_46:
        /*000c*/ 	.word	0x00000000
        /*0010*/ 	.short	0x000c
        /*0012*/ 	.short	0x0048
        /*0014*/ 	.byte	0x00, 0xf0, 0x11, 0x00


	//----- nvinfo : EIATTR_KPARAM_INFO
	.align		4
.L_47:
        /*0018*/ 	.byte	0x04, 0x17
        /*001a*/ 	.short	(.L_49 - .L_48)
.L_48:
        /*001c*/ 	.word	0x00000000
        /*0020*/ 	.short	0x000b
        /*0022*/ 	.short	0x0040
        /*0024*/ 	.byte	0x00, 0xf5, 0x21, 0x00


	//----- nvinfo : EIATTR_KPARAM_INFO
	.align		4
.L_49:
        /*0028*/ 	.byte	0x04, 0x17
        /*002a*/ 	.short	(.L_51 - .L_50)
.L_50:
        /*002c*/ 	.word	0x00000000
        /*0030*/ 	.short	0x000a
        /*0032*/ 	.short	0x0038
        /*0034*/ 	.byte	0x00, 0xf5, 0x21, 0x00


	//----- nvinfo : EIATTR_KPARAM_INFO
	.align		4
.L_51:
        /*0038*/ 	.byte	0x04, 0x17
        /*003a*/ 	.short	(.L_53 - .L_52)
.L_52:
        /*003c*/ 	.word	0x00000000
        /*0040*/ 	.short	0x0009
        /*0042*/ 	.short	0x0030
        /*0044*/ 	.byte	0x00, 0xf0, 0x11, 0x00


	//----- nvinfo : EIATTR_KPARAM_INFO
	.align		4
.L_53:
        /*0048*/ 	.byte	0x04, 0x17
        /*004a*/ 	.short	(.L_55 - .L_54)
.L_54:
        /*004c*/ 	.word	0x00000000
        /*0050*/ 	.short	0x0008
        /*0052*/ 	.short	0x002c
        /*0054*/ 	.byte	0x00, 0xf0, 0x11, 0x00


	//----- nvinfo : EIATTR_KPARAM_INFO
	.align		4
.L_55:
        /*0058*/ 	.byte	0x04, 0x17
        /*005a*/ 	.short	(.L_57 - .L_56)
.L_56:
        /*005c*/ 	.word	0x00000000
        /*0060*/ 	.short	0x0007
        /*0062*/ 	.short	0x0028
        /*0064*/ 	.byte	0x00, 0xf0, 0x11, 0x00


	//----- nvinfo : EIATTR_KPARAM_INFO
	.align		4
.L_57:
        /*0068*/ 	.byte	0x04, 0x17
        /*006a*/ 	.short	(.L_59 - .L_58)
.L_58:
        /*006c*/ 	.word	0x00000000
        /*0070*/ 	.short	0x0006
        /*0072*/ 	.short	0x0024
        /*0074*/ 	.byte	0x00, 0xf0, 0x11, 0x00


	//----- nvinfo : EIATTR_KPARAM_INFO
	.align		4
.L_59:
        /*0078*/ 	.byte	0x04, 0x17
        /*007a*/ 	.short	(.L_61 - .L_60)
.L_60:
        /*007c*/ 	.word	0x00000000
        /*0080*/ 	.short	0x0005
        /*0082*/ 	.short	0x0020
        /*0084*/ 	.byte	0x00, 0xf0, 0x11, 0x00


	//----- nvinfo : EIATTR_KPARAM_INFO
	.align		4
.L_61:
        /*0088*/ 	.byte	0x04, 0x17
        /*008a*/ 	.short	(.L_63 - .L_62)
.L_62:
        /*008c*/ 	.word	0x00000000
        /*0090*/ 	.short	0x0004
        /*0092*/ 	.short	0x001c
        /*0094*/ 	.byte	0x00, 0xf0, 0x11, 0x00


	//----- nvinfo : EIATTR_KPARAM_INFO
	.align		4
.L_63:
        /*0098*/ 	.byte	0x04, 0x17
        /*009a*/ 	.short	(.L_65 - .L_64)
.L_64:
        /*009c*/ 	.word	0x00000000
        /*00a0*/ 	.short	0x0003
        /*00a2*/ 	.short	0x0018
        /*00a4*/ 	.byte	0x00, 0xf0, 0x11, 0x00


	//----- nvinfo : EIATTR_KPARAM_INFO
	.align		4
.L_65:
        /*00a8*/ 	.byte	0x04, 0x17
        /*00aa*/ 	.short	(.L_67 - .L_66)
.L_66:
        /*00ac*/ 	.word	0x00000000
        /*00b0*/ 	.short	0x0002
        /*00b2*/ 	.short	0x0010
        /*00b4*/ 	.byte	0x00, 0xf5, 0x21, 0x00


	//----- nvinfo : EIATTR_KPARAM_INFO
	.align		4
.L_67:
        /*00b8*/ 	.byte	0x04, 0x17
        /*00ba*/ 	.short	(.L_69 - .L_68)
.L_68:
        /*00bc*/ 	.word	0x00000000
        /*00c0*/ 	.short	0x0001
        /*00c2*/ 	.short	0x0008
        /*00c4*/ 	.byte	0x00, 0xf5, 0x21, 0x00


	//----- nvinfo : EIATTR_KPARAM_INFO
	.align		4
.L_69:
        /*00c8*/ 	.byte	0x04, 0x17
        /*00ca*/ 	.short	(.L_71 - .L_70)
.L_70:
        /*00cc*/ 	.word	0x00000000
        /*00d0*/ 	.short	0x0000
        /*00d2*/ 	.short	0x0000
        /*00d4*/ 	.byte	0x00, 0xf5, 0x21, 0x00


	//----- nvinfo : EIATTR_SPARSE_MMA_MASK
	.align		4
.L_71:
        /*00d8*/ 	.byte	0x03, 0x50
        /*00da*/ 	.short	0x0000


	//----- nvinfo : EIATTR_MAXREG_COUNT
	.align		4
        /*00dc*/ 	.byte	0x03, 0x1b
        /*00de*/ 	.short	0x0040


	//----- nvinfo : EIATTR_MERCURY_ISA_VERSION
	.align		4
        /*00e0*/ 	.byte	0x03, 0x5f
        /*00e2*/ 	.short	0x0101


	//----- nvinfo : EIATTR_INT_WARP_WIDE_INSTR_OFFSETS
	.align		4
        /*00e4*/ 	.byte	0x04, 0x31
        /*00e6*/ 	.short	(.L_73 - .L_72)


	//   ....[0]....
.L_72:
        /*00e8*/ 	.word	0x00000710


	//   ....[1]....
        /*00ec*/ 	.word	0x000007b0


	//----- nvinfo : EIATTR_VRC_CTA_INIT_COUNT
	.align		4
.L_73:
        /*00f0*/ 	.byte	0x02, 0x4a
	.zero		1
	.zero		1


	//----- nvinfo : EIATTR_EXIT_INSTR_OFFSETS
	.align		4
        /*00f4*/ 	.byte	0x04, 0x1c
        /*00f6*/ 	.short	(.L_75 - .L_74)


	//   ....[0]....
.L_74:
        /*00f8*/ 	.word	0x00000070


	//   ....[1]....
        /*00fc*/ 	.word	0x000000f0


	//   ....[2]....
        /*0100*/ 	.word	0x00000370


	//   ....[3]....
        /*0104*/ 	.word	0x000005f0


	//   ....[4]....
        /*0108*/ 	.word	0x000007e0


	//   ....[5]....
        /*010c*/ 	.word	0x00000cf0


	//----- nvinfo : EIATTR_MAX_THREADS
	.align		4
.L_75:
        /*0110*/ 	.byte	0x04, 0x05
        /*0112*/ 	.short	(.L_77 - .L_76)
.L_76:
        /*0114*/ 	.word	0x00000100
        /*0118*/ 	.word	0x00000001
        /*011c*/ 	.word	0x00000001


	//----- nvinfo : EIATTR_CRS_STACK_SIZE
	.align		4
.L_77:
        /*0120*/ 	.byte	0x04, 0x1e
        /*0122*/ 	.short	(.L_79 - .L_78)
.L_78:
        /*0124*/ 	.word	0x00000000


	//----- nvinfo : EIATTR_CBANK_PARAM_SIZE
	.align		4
.L_79:
        /*0128*/ 	.byte	0x03, 0x19
        /*012a*/ 	.short	0x004c


	//----- nvinfo : EIATTR_PARAM_CBANK
	.align		4
        /*012c*/ 	.byte	0x04, 0x0a
        /*012e*/ 	.short	(.L_81 - .L_80)
	.align		4
.L_80:
        /*0130*/ 	.word	index@(.nv.constant0.nhs_spike_detect_batch)
        /*0134*/ 	.short	0x0380
        /*0136*/ 	.short	0x004c


	//----- nvinfo : EIATTR_SW_WAR
	.align		4
.L_81:
        /*0138*/ 	.byte	0x04, 0x36
        /*013a*/ 	.short	(.L_83 - .L_82)
.L_82:
        /*013c*/ 	.word	0x00000008
.L_83:


//--------------------- .nv.info.nhs_spike_detect --------------------------
	.section	.nv.info.nhs_spike_detect,"",@"SHT_CUDA_INFO"
	.sectionflags	@""
	.align	4


	//----- nvinfo : EIATTR_CUDA_API_VERSION
	.align		4
        /*0000*/ 	.byte	0x04, 0x37
        /*0002*/ 	.short	(.L_85 - .L_84)
.L_84:
        /*0004*/ 	.word	0x00000082


	//----- nvinfo : EIATTR_KPARAM_INFO
	.align		4
.L_85:
        /*0008*/ 	.byte	0x04, 0x17
        /*000a*/ 	.short	(.L_87 - .L_86)
.L_86:
        /*000c*/ 	.word	0x00000000
        /*0010*/ 	.short	0x000b
        /*0012*/ 	.short	0x0040
        /*0014*/ 	.byte	0x00, 0xf0, 0x11, 0x00


	//----- nvinfo : EIATTR_KPARAM_INFO
	.align		4
.L_87:
        /*0018*/ 	.byte	0x04, 0x17
        /*001a*/ 	.short	(.L_89 - .L_88)
.L_88:
        /*001c*/ 	.word	0x00000000
        /*0020*/ 	.short	0x000a
        /*0022*/ 	.short	0x0038
        /*0024*/ 	.byte	0x00, 0xf5, 0x21, 0x00


	//----- nvinfo : EIATTR_KPARAM_INFO
	.align		4
.L_89:
        /*0028*/ 	.byte	0x04, 0x17
        /*002a*/ 	.short	(.L_91 - .L_90)
.L_90:
        /*002c*/ 	.word	0x00000000
        /*0030*/ 	.short	0x0009
        /*0032*/ 	.short	0x0030
        /*0034*/ 	.byte	0x00, 0xf5, 0x21, 0x00


	//----- nvinfo : EIATTR_KPARAM_INFO
	.align		4
.L_91:
        /*0038*/ 	.byte	0x04, 0x17
        /*003a*/ 	.short	(.L_93 - .L_92)
.L_92:
        /*003c*/ 	.word	0x00000000
        /*0040*/ 	.short	0x0008
        /*0042*/ 	.short	0x002c
        /*0044*/ 	.byte	0x00, 0xf0, 0x11, 0x00


	//----- nvinfo : EIATTR_KPARAM_INFO
	.align		4
.L_93:
        /*0048*/ 	.byte	0x04, 0x17
        /*004a*/ 	.short	(.L_95 - .L_94)
.L_94:
        /*004c*/ 	.word	0x00000000
        /*0050*/ 	.short	0x0007
        /*0052*/ 	.short	0x0028
        /*0054*/ 	.byte	0x00, 0xf0, 0x11, 0x00


	//----- nvinfo : EIATTR_KPARAM_INFO
	.align		4
.L_95:
        /*0058*/ 	.byte	0x04, 0x17
        /*005a*/ 	.short	(.L_97 - .L_96)
.L_96:
        /*005c*/ 	.word	0x00000000
        /*0060*/ 	.short	0x0006
        /*0062*/ 	.short	0x0024
        /*0064*/ 	.byte	0x00, 0xf0, 0x11, 0x00


	//----- nvinfo : EIATTR_KPARAM_INFO
	.align		4
.L_97:
        /*0068*/ 	.byte	0x04, 0x17
        /*006a*/ 	.short	(.L_99 - .L_98)
.L_98:
        /*006c*/ 	.word	0x00000000
        /*0070*/ 	.short	0x0005
        /*0072*/ 	.short	0x0020
        /*0074*/ 	.byte	0x00, 0xf0, 0x11, 0x00


	//----- nvinfo : EIATTR_KPARAM_INFO
	.align		4
.L_99:
        /*0078*/ 	.byte	0x04, 0x17
        /*007a*/ 	.short	(.L_101 - .L_100)
.L_100:
        /*007c*/ 	.word	0x00000000
        /*0080*/ 	.short	0x0004
        /*0082*/ 	.short	0x001c
        /*0084*/ 	.byte	0x00, 0xf0, 0x11, 0x00


	//----- nvinfo : EIATTR_KPARAM_INFO
	.align		4
.L_101:
        /*0088*/ 	.byte	0x04, 0x17
        /*008a*/ 	.short	(.L_103 - .L_102)
.L_102:
        /*008c*/ 	.word	0x00000000
        /*0090*/ 	.short	0x0003
        /*0092*/ 	.short	0x0018
        /*0094*/ 	.byte	0x00, 0xf0, 0x11, 0x00


	//----- nvinfo : EIATTR_KPARAM_INFO
	.align		4
.L_103:
        /*0098*/ 	.byte	0x04, 0x17
        /*009a*/ 	.short	(.L_105 - .L_104)
.L_104:
        /*009c*/ 	.word	0x00000000
        /*00a0*/ 	.short	0x0002
        /*00a2*/ 	.short	0x0010
        /*00a4*/ 	.byte	0x00, 0xf5, 0x21, 0x00


	//----- nvinfo : EIATTR_KPARAM_INFO
	.align		4
.L_105:
        /*00a8*/ 	.byte	0x04, 0x17
        /*00aa*/ 	.short	(.L_107 - .L_106)
.L_106:
        /*00ac*/ 	.word	0x00000000
        /*00b0*/ 	.short	0x0001
        /*00b2*/ 	.short	0x0008
        /*00b4*/ 	.byte	0x00, 0xf5, 0x21, 0x00


	//----- nvinfo : EIATTR_KPARAM_INFO
	.align		4
.L_107:
        /*00b8*/ 	.byte	0x04, 0x17
        /*00ba*/ 	.short	(.L_109 - .L_108)
.L_108:
        /*00bc*/ 	.word	0x00000000
        /*00c0*/ 	.short	0x0000
        /*00c2*/ 	.short	0x0000
        /*00c4*/ 	.byte	0x00, 0xf5, 0x21, 0x00


	//----- nvinfo : EIATTR_SPARSE_MMA_MASK
	.align		4
.L_109:
        /*00c8*/ 	.byte	0x03, 0x50
        /*00ca*/ 	.short	0x0000


	//----- nvinfo : EIATTR_MAXREG_COUNT
	.align		4
        /*00cc*/ 	.byte	0x03, 0x1b
        /*00ce*/ 	.short	0x0040


	//----- nvinfo : EIATTR_NUM_BARRIERS
	.align		4
        /*00d0*/ 	.byte	0x02, 0x4c
        /*00d2*/ 	.byte	0x01
	.zero		1


	//----- nvinfo : EIATTR_MERCURY_ISA_VERSION
	.align		4
        /*00d4*/ 	.byte	0x03, 0x5f
        /*00d6*/ 	.short	0x0101


	//----- nvinfo : EIATTR_INT_WARP_WIDE_INSTR_OFFSETS
	.align		4
        /*00d8*/ 	.byte	0x04, 0x31
        /*00da*/ 	.short	(.L_111 - .L_110)


	//   ....[0]....
.L_110:
        /*00dc*/ 	.word	0x000008d0


	//   ....[1]....
        /*00e0*/ 	.word	0x00000970


	//----- nvinfo : EIATTR_VRC_CTA_INIT_COUNT
	.align		4
.L_111:
        /*00e4*/ 	.byte	0x02, 0x4a
	.zero		1
	.zero		1


	//----- nvinfo : EIATTR_EXIT_INSTR_OFFSETS
	.align		4
        /*00e8*/ 	.byte	0x04, 0x1c
        /*00ea*/ 	.short	(.L_113 - .L_112)


	//   ....[0]....
.L_112:
        /*00ec*/ 	.word	0x00000280


	//   ....[1]....
        /*00f0*/ 	.word	0x000002d0


	//   ....[2]....
        /*00f4*/ 	.word	0x000004f0


	//   ....[3]....
        /*00f8*/ 	.word	0x000007b0


	//   ....[4]....
        /*00fc*/ 	.word	0x000009a0


	//   ....[5]....
        /*0100*/ 	.word	0x00000eb0


	//----- nvinfo : EIATTR_MAX_THREADS
	.align		4
.L_113:
        /*0104*/ 	.byte	0x04, 0x05
        /*0106*/ 	.short	(.L_115 - .L_114)
.L_114:
        /*0108*/ 	.word	0x00000100
        /*010c*/ 	.word	0x00000001
        /*0110*/ 	.word	0x00000001


	//----- nvinfo : EIATTR_CRS_STACK_SIZE
	.align		4
.L_115:
        /*0114*/ 	.byte	0x04, 0x1e
        /*0116*/ 	.short	(.L_117 - .L_116)
.L_116:
        /*0118*/ 	.word	0x00000000


	//----- nvinfo : EIATTR_CBANK_PARAM_SIZE
	.align		4
.L_117:
        /*011c*/ 	.byte	0x03, 0x19
        /*011e*/ 	.short	0x0044


	//----- nvinfo : EIATTR_PARAM_CBANK
	.align		4
        /*0120*/ 	.byte	0x04, 0x0a
        /*0122*/ 	.short	(.L_119 - .L_118)
	.align		4
.L_118:
        /*0124*/ 	.word	index@(.nv.constant0.nhs_spike_detect)
        /*0128*/ 	.short	0x0380
        /*012a*/ 	.short	0x0044


	//----- nvinfo : EIATTR_SW_WAR
	.align		4
.L_119:
        /*012c*/ 	.byte	0x04, 0x36
        /*012e*/ 	.short	(.L_121 - .L_120)
.L_120:
        /*0130*/ 	.word	0x00000008
.L_121:


//--------------------- .nv.info.nhs_spike_count  --------------------------
	.section	.nv.info.nhs_spike_count,"",@"SHT_CUDA_INFO"
	.sectionflags	@""
	.align	4


	//----- nvinfo : EIATTR_CUDA_API_VERSION
	.align		4
        /*0000*/ 	.byte	0x04, 0x37
        /*0002*/ 	.short	(.L_123 - .L_122)
.L_122:
        /*0004*/ 	.word	0x00000082


	//----- nvinfo : EIATTR_KPARAM_INFO
	.align		4
.L_123:
        /*0008*/ 	.byte	0x04, 0x17
        /*000a*/ 	.short	(.L_125 - .L_124)
.L_124:
        /*000c*/ 	.word	0x00000000
        /*0010*/ 	.short	0x0008
        /*0012*/ 	.short	0x0030
        /*0014*/ 	.byte	0x00, 0xf5, 0x21, 0x00


	//----- nvinfo : EIATTR_KPARAM_INFO
	.align		4
.L_125:
        /*0018*/ 	.byte	0x04, 0x17
        /*001a*/ 	.short	(.L_127 - .L_126)
.L_126:
        /*001c*/ 	.word	0x00000000
        /*0020*/ 	.short	0x0007
        /*0022*/ 	.short	0x0028
        /*0024*/ 	.byte	0x00, 0xf0, 0x11, 0x00


	//----- nvinfo : EIATTR_KPARAM_INFO
	.align		4
.L_127:
        /*0028*/ 	.byte	0x04, 0x17
        /*002a*/ 	.short	(.L_129 - .L_128)
.L_128:
        /*002c*/ 	.word	0x00000000
        /*0030*/ 	.short	0x0006
        /*0032*/ 	.short	0x0024
        /*0034*/ 	.byte	0x00, 0xf0, 0x11, 0x00


	//----- nvinfo : EIATTR_KPARAM_INFO
	.align		4
.L_129:
        /*0038*/ 	.byte	0x04, 0x17
        /*003a*/ 	.short	(.L_131 - .L_130)
.L_130:
        /*003c*/ 	.word	0x00000000
        /*0040*/ 	.short	0x0005
        /*0042*/ 	.short	0x0020
        /*0044*/ 	.byte	0x00, 0xf0, 0x11, 0x00


	//----- nvinfo : EIATTR_KPARAM_INFO
	.align		4
.L_131:
        /*0048*/ 	.byte	0x04, 0x17
        /*004a*/ 	.short	(.L_133 - .L_132)
.L_132:
        /*004c*/ 	.word	0x00000000
        /*0050*/ 	.short	0x0004
        /*0052*/ 	.short	0x001c
        /*0054*/ 	.byte	0x00, 0xf0, 0x11, 0x00


	//----- nvinfo : EIATTR_KPARAM_INFO
	.align		4
.L_133:
        /*0058*/ 	.byte	0x04, 0x17
        /*005a*/ 	.short	(.L_135 - .L_134)
.L_134:
        /*005c*/ 	.word	0x00000000
        /*0060*/ 	.short	0x0003
        /*0062*/ 	.short	0x0018
        /*0064*/ 	.byte	0x00, 0xf0, 0x11, 0x00


	//----- nvinfo : EIATTR_KPARAM_INFO
	.align		4
.L_135:
        /*0068*/ 	.byte	0x04, 0x17
        /*006a*/ 	.short	(.L_137 - .L_136)
.L_136:
        /*006c*/ 	.word	0x00000000
        /*0070*/ 	.short	0x0002
        /*0072*/ 	.short	0x0010
        /*0074*/ 	.byte	0x00, 0xf5, 0x21, 0x00


	//----- nvinfo : EIATTR_KPARAM_INFO
	.align		4
.L_137:
        /*0078*/ 	.byte	0x04, 0x17
        /*007a*/ 	.short	(.L_139 - .L_138)
.L_138:
        /*007c*/ 	.word	0x00000000
        /*0080*/ 	.short	0x0001
        /*0082*/ 	.short	0x0008
        /*0084*/ 	.byte	0x00, 0xf5, 0x21, 0x00


	//----- nvinfo : EIATTR_KPARAM_INFO
	.align		4
.L_139:
        /*0088*/ 	.byte	0x04, 0x17
        /*008a*/ 	.short	(.L_141 - .L_140)
.L_140:
        /*008c*/ 	.word	0x00000000
        /*0090*/ 	.short	0x0000
        /*0092*/ 	.short	0x0000
        /*0094*/ 	.byte	0x00, 0xf5, 0x21, 0x00


	//----- nvinfo : EIATTR_SPARSE_MMA_MASK
	.align		4
.L_141:
        /*0098*/ 	.byte	0x03, 0x50
        /*009a*/ 	.short	0x0000


	//----- nvinfo : EIATTR_MAXREG_COUNT
	.align		4
        /*009c*/ 	.byte	0x03, 0x1b
        /*009e*/ 	.short	0x0040


	//----- nvinfo : EIATTR_MERCURY_ISA_VERSION
	.align		4
        /*00a0*/ 	.byte	0x03, 0x5f
        /*00a2*/ 	.short	0x0101


	//----- nvinfo : EIATTR_INT_WARP_WIDE_INSTR_OFFSETS
	.align		4
        /*00a4*/ 	.byte	0x04, 0x31
        /*00a6*/ 	.short	(.L_143 - .L_142)


	//   ....[0]....
.L_142:
        /*00a8*/ 	.word	0x00000d10


	//----- nvinfo : EIATTR_VRC_CTA_INIT_COUNT
	.align		4
.L_143:
        /*00ac*/ 	.byte	0x02, 0x4a
	.zero		1
	.zero		1


	//----- nvinfo : EIATTR_EXIT_INSTR_OFFSETS
	.align		4
        /*00b0*/ 	.byte	0x04, 0x1c
        /*00b2*/ 	.short	(.L_145 - .L_144)


	//   ....[0]....
.L_144:
        /*00b4*/ 	.word	0x00000070


	//   ....[1]....
        /*00b8*/ 	.word	0x000000f0


	//   ....[2]....
        /*00bc*/ 	.word	0x00000300


	//   ....[3]....
        /*00c0*/ 	.word	0x00000ce0


	//   ....[4]....
        /*00c4*/ 	.word	0x00000d60


	//----- nvinfo : EIATTR_MAX_THREADS
	.align		4
.L_145:
        /*00c8*/ 	.byte	0x04, 0x05
        /*00ca*/ 	.short	(.L_147 - .L_146)
.L_146:
        /*00cc*/ 	.word	0x00000100
        /*00d0*/ 	.word	0x00000001
        /*00d4*/ 	.word	0x00000001


	//----- nvinfo : EIATTR_CRS_STACK_SIZE
	.align		4
.L_147:
        /*00d8*/ 	.byte	0x04, 0x1e
        /*00da*/ 	.short	(.L_149 - .L_148)
.L_148:
        /*00dc*/ 	.word	0x00000000


	//----- nvinfo : EIATTR_CBANK_PARAM_SIZE
	.align		4
.L_149:
        /*00e0*/ 	.byte	0x03, 0x19
        /*00e2*/ 	.short	0x0038


	//----- nvinfo : EIATTR_PARAM_CBANK
	.align		4
        /*00e4*/ 	.byte	0x04, 0x0a
        /*00e6*/ 	.short	(.L_151 - .L_150)
	.align		4
.L_150:
        /*00e8*/ 	.word	index@(.nv.constant0.nhs_spike_count)
        /*00ec*/ 	.short	0x0380
        /*00ee*/ 	.short	0x0038


	//----- nvinfo : EIATTR_SW_WAR
	.align		4
.L_151:
        /*00f0*/ 	.byte	0x04, 0x36
        /*00f2*/ 	.short	(.L_153 - .L_152)
.L_152:
        /*00f4*/ 	.word	0x00000008
.L_153:


//--------------------- .nv.callgraph             --------------------------
	.section	.nv.callgraph,"",@"SHT_CUDA_CALLGRAPH"
	.align	4
	.sectionentsize	8
	.align		4
        /*0000*/ 	.word	0x00000000
	.align		4
        /*0004*/ 	.word	0xffffffff
	.align		4
        /*0008*/ 	.word	0x00000000
	.align		4
        /*000c*/ 	.word	0xfffffffe
	.align		4
        /*0010*/ 	.word	0x00000000
	.align		4
        /*0014*/ 	.word	0xfffffffd
	.align		4
        /*0018*/ 	.word	0x00000000
	.align		4
        /*001c*/ 	.word	0xfffffffc


//--------------------- .text.nhs_spike_reset_counter --------------------------
	.section	.text.nhs_spike_reset_counter,"ax",@progbits
	.align	128
        .global         nhs_spike_reset_counter
        .type           nhs_spike_reset_counter,@function
        .size           nhs_spike_reset_counter,(.L_x_65 - nhs_spike_reset_counter)
        .other          nhs_spike_reset_counter,@"STO_CUDA_ENTRY STV_DEFAULT"
nhs_spike_reset_counter:
.text.nhs_spike_reset_counter:
[----:B------:R-:W-:Y:S08]  /*0000*/  LDC R1, c[0x0][0x37c] ;  /* 0x0000df00ff017b82 */ /* 0x000ff00000000800 */
[----:B------:R-:W0:Y:S01]  /*0010*/  LDC.64 R2, c[0x0][0x380] ;  /* 0x0000e000ff027b82 */ /* 0x000e220000000a00 */
[----:B------:R-:W0:Y:S02]  /*0020*/  LDCU.64 UR4, c[0x0][0x358] ;  /* 0x00006b00ff0477ac */ /* 0x000e240008000a00 */
[----:B0-----:R-:W-:Y:S01]  /*0030*/  STG.E desc[UR4][R2.64], RZ ;  /* 0x000000ff02007986 */ /* 0x001fe2000c101904 */
[----:B------:R-:W-:Y:S05]  /*0040*/  EXIT ;  /* 0x000000000000794d */ /* 0x000fea0003800000 */
.L_x_0:
[----:B------:R-:W-:-:S00]  /*0050*/  BRA `(.L_x_0) ;  /* 0xfffffffc00fc7947 */ /* 0x000fc0000383ffff */
[----:B------:R-:W-:-:S00]  /*0060*/  NOP ;  /* 0x0000000000007918 */ /* 0x000fc00000000000 */
        /* <DEDUP_REMOVED lines=9> */
.L_x_65:


//--------------------- .text.nhs_spike_detect_batch --------------------------
	.section	.text.nhs_spike_detect_batch,"ax",@progbits
	.align	128
        .global         nhs_spike_detect_batch
        .type           nhs_spike_detect_batch,@function
        .size           nhs_spike_detect_batch,(.L_x_61 - nhs_spike_detect_batch)
        .other          nhs_spike_detect_batch,@"STO_CUDA_ENTRY STV_DEFAULT"
nhs_spike_detect_batch:
.text.nhs_spike_detect_batch:
[----:B------:R-:W-:Y:S01]  /*0000*/  LDC R1, c[0x0][0x37c] ;  /* 0x0000df00ff017b82 */ /* 0x000fe20000000800 */
[----:B------:R-:W0:Y:S07]  /*0010*/  S2R R0, SR_TID.X ;  /* 0x0000000000007919 */ /* 0x000e2e0000002100 */
[----:B------:R-:W0:Y:S01]  /*0020*/  S2UR UR4, SR_CTAID.X ;  /* 0x00000000000479c3 */ /* 0x000e220000002500 */
[----:B------:R-:W1:Y:S07]  /*0030*/  LDCU UR5, c[0x0][0x398] ;  /* 0x00007300ff0577ac */ /* 0x000e6e0008000800 */
[----:B------:R-:W0:Y:S02]  /*0040*/  LDC R5, c[0x0][0x360] ;  /* 0x0000d800ff057b82 */ /* 0x000e240000000800 */
[----:B0-----:R-:W-:-:S05]  /*0050*/  IMAD R5, R5, UR4, R0 ;  /* 0x0000000405057c24 */ /* 0x001fca000f8e0200 */
[----:B-1----:R-:W-:-:S13]  /*0060*/  ISETP.GE.AND P0, PT, R5, UR5, PT ;  /* 0x0000000505007c0c */ /* 0x002fda000bf06270 */
[----:B------:R-:W-:Y:S05]  /*0070*/  @P0 EXIT ;  /* 0x000000000000094d */ /* 0x000fea0003800000 */
[----:B------:R-:W0:Y:S01]  /*0080*/  LDC.64 R2, c[0x0][0x390] ;  /* 0x0000e400ff027b82 */ /* 0x000e220000000a00 */
[----:B------:R-:W1:Y:S01]  /*0090*/  LDCU.64 UR4, c[0x0][0x358] ;  /* 0x00006b00ff0477ac */ /* 0x000e620008000a00 */
[----:B------:R-:W2:Y:S01]  /*00a0*/  LDCU UR6, c[0x0][0x39c] ;  /* 0x00007380ff0677ac */ /* 0x000ea20008000800 */
[----:B0-----:R-:W-:-:S06]  /*00b0*/  IMAD.WIDE R2, R5, 0x4, R2 ;  /* 0x0000000405027825 */ /* 0x001fcc00078e0202 */
[----:B-1----:R-:W2:Y:S02]  /*00c0*/  LDG.E.CONSTANT R3, desc[UR4][R2.64] ;  /* 0x0000000402037981 */ /* 0x002ea4000c1e9900 */
[----:B--2---:R-:W-:-:S04]  /*00d0*/  ISETP.GE.AND P0, PT, R3, UR6, PT ;  /* 0x0000000603007c0c */ /* 0x004fc8000bf06270 */
[----:B------:R-:W-:-:S13]  /*00e0*/  ISETP.LT.OR P0, PT, R3, RZ, P0 ;  /* 0x000000ff0300720c */ /* 0x000fda0000701670 */
[----:B------:R-:W-:Y:S05]  /*00f0*/  @P0 EXIT ;  /* 0x000000000000094d */ /* 0x000fea0003800000 */
[----:B------:R-:W0:Y:S01]  /*0100*/  S2R R2, SR_CTAID.Y ;  /* 0x0000000000027919 */ /* 0x000e220000002600 */
[----:B------:R-:W1:Y:S01]  /*0110*/  LDC.64 R8, c[0x0][0x380] ;  /* 0x0000e000ff087b82 */ /* 0x000e620000000a00 */
[----:B------:R-:W2:Y:S01]  /*0120*/  LDCU.64 UR8, c[0x0][0x388] ;  /* 0x00007100ff0877ac */ /* 0x000ea20008000a00 */
[----:B------:R-:W-:Y:S02]  /*0130*/  IMAD R10, R3, 0x3, RZ ;  /* 0x00000003030a7824 */ /* 0x000fe400078e02ff */
[----:B0-----:R-:W-:-:S04]  /*0140*/  IMAD R0, R2, UR6, RZ ;  /* 0x0000000602007c24 */ /* 0x001fc8000f8e02ff */
[----:B------:R-:W-:-:S04]  /*0150*/  IMAD R5, R0, 0x3, RZ ;  /* 0x0000000300057824 */ /* 0x000fc800078e02ff */
[C---:B-1----:R-:W-:Y:S01]  /*0160*/  IMAD.WIDE R8, R5.reuse, 0x4, R8 ;  /* 0x0000000405087825 */ /* 0x042fe200078e0208 */
[----:B------:R-:W-:-:S04]  /*0170*/  IADD3 R0, P0, PT, R5, R10, RZ ;  /* 0x0000000a05007210 */ /* 0x000fc80007f1e0ff */
[----:B------:R-:W-:Y:S01]  /*0180*/  LEA.HI.X.SX32 R5, R5, RZ, 0x1, P0 ;  /* 0x000000ff05057211 */ /* 0x000fe200000f0eff */
[----:B------:R-:W-:Y:S01]  /*0190*/  IMAD.WIDE.U32 R10, R10, 0x4, R8 ;  /* 0x000000040a0a7825 */ /* 0x000fe200078e0008 */
[----:B--2---:R-:W-:-:S04]  /*01a0*/  LEA R12, P0, R0, UR8, 0x2 ;  /* 0x00000008000c7c11 */ /* 0x004fc8000f8010ff */
[----:B------:R-:W-:Y:S01]  /*01b0*/  LEA.HI.X R13, R0, UR9, R5, 0x2, P0 ;  /* 0x00000009000d7c11 */ /* 0x000fe200080f1405 */
[----:B------:R-:W2:Y:S04]  /*01c0*/  LDG.E.CONSTANT R4, desc[UR4][R10.64+0x4] ;  /* 0x000004040a047981 */ /* 0x000ea8000c1e9900 */
[----:B------:R-:W2:Y:S04]  /*01d0*/  LDG.E.CONSTANT R7, desc[UR4][R12.64+0x4] ;  /* 0x000004040c077981 */ /* 0x000ea8000c1e9900 */
[----:B------:R-:W3:Y:S04]  /*01e0*/  LDG.E.CONSTANT R5, desc[UR4][R10.64] ;  /* 0x000000040a057981 */ /* 0x000ee8000c1e9900 */
[----:B------:R-:W3:Y:S04]  /*01f0*/  LDG.E.CONSTANT R0, desc[UR4][R12.64] ;  /* 0x000000040c007981 */ /* 0x000ee8000c1e9900 */
[----:B------:R-:W4:Y:S04]  /*0200*/  LDG.E.CONSTANT R15, desc[UR4][R12.64+0x8] ;  /* 0x000008040c0f7981 */ /* 0x000f28000c1e9900 */
[----:B------:R-:W4:Y:S01]  /*0210*/  LDG.E.CONSTANT R6, desc[UR4][R10.64+0x8] ;  /* 0x000008040a067981 */ /* 0x000f22000c1e9900 */
[----:B------:R-:W-:Y:S01]  /*0220*/  BSSY.RECONVERGENT B0, `(.L_x_1) ;  /* 0x0000012000007945 */ /* 0x000fe20003800200 */
[----:B--2---:R-:W-:-:S04]  /*0230*/  FADD R7, R4, -R7 ;  /* 0x8000000704077221 */ /* 0x004fc80000000000 */
[----:B------:R-:W-:Y:S01]  /*0240*/  FMUL R7, R7, R7 ;  /* 0x0000000707077220 */ /* 0x000fe20000400000 */
[----:B---3--:R-:W-:-:S04]  /*0250*/  FADD R0, R5, -R0 ;  /* 0x8000000005007221 */ /* 0x008fc80000000000 */
[----:B------:R-:W-:Y:S01]  /*0260*/  FFMA R0, R0, R0, R7 ;  /* 0x0000000000007223 */ /* 0x000fe20000000007 */
[----:B----4-:R-:W-:-:S04]  /*0270*/  FADD R15, R6, -R15 ;  /* 0x8000000f060f7221 */ /* 0x010fc80000000000 */
[----:B------:R-:W-:-:S04]  /*0280*/  FFMA R0, R15, R15, R0 ;  /* 0x0000000f0f007223 */ /* 0x000fc80000000000 */
[----:B------:R-:W-:Y:S01]  /*0290*/  VIADD R14, R0, 0xf3000000 ;  /* 0xf3000000000e7836 */ /* 0x000fe20000000000 */
[----:B------:R0:W1:Y:S04]  /*02a0*/  MUFU.RSQ R7, R0 ;  /* 0x0000000000077308 */ /* 0x0000680000001400 */
[----:B------:R-:W-:-:S13]  /*02b0*/  ISETP.GT.U32.AND P0, PT, R14, 0x727fffff, PT ;  /* 0x727fffff0e00780c */ /* 0x000fda0003f04070 */
[----:B01----:R-:W-:Y:S05]  /*02c0*/  @!P0 BRA `(.L_x_2) ;  /* 0x00000000000c8947 */ /* 0x003fea0003800000 */
[----:B------:R-:W-:-:S07]  /*02d0*/  MOV R14, 0x2f0 ;  /* 0x000002f0000e7802 */ /* 0x000fce0000000f00 */
[----:B------:R-:W-:Y:S05]  /*02e0*/  CALL.REL.NOINC `($__internal_0_$__cuda_sm20_sqrt_rn_f32_slowpath) ;  /* 0x0000000800847944 */ /* 0x000fea0003c00000 */
[----:B------:R-:W-:Y:S05]  /*02f0*/  BRA `(.L_x_3) ;  /* 0x0000000000107947 */ /* 0x000fea0003800000 */
.L_x_2:
[----:B------:R-:W-:Y:S01]  /*0300*/  FMUL.FTZ R11, R0, R7 ;  /* 0x00000007000b7220 */ /* 0x000fe20000410000 */
[----:B------:R-:W-:-:S03]  /*0310*/  FMUL.FTZ R7, R7, 0.5 ;  /* 0x3f00000007077820 */ /* 0x000fc60000410000 */
[----:B------:R-:W-:-:S04]  /*0320*/  FFMA R0, -R11, R11, R0 ;  /* 0x0000000b0b007223 */ /* 0x000fc80000000100 */
[----:B------:R-:W-:-:S07]  /*0330*/  FFMA R7, R0, R7, R11 ;  /* 0x0000000700077223 */ /* 0x000fce000000000b */
.L_x_3:
[----:B------:R-:W-:Y:S05]  /*0340*/  BSYNC.RECONVERGENT B0 ;  /* 0x0000000000007941 */ /* 0x000fea0003800200 */
.L_x_1:
[----:B------:R-:W0:Y:S02]  /*0350*/  LDCU UR6, c[0x0][0x3a8] ;  /* 0x00007500ff0677ac */ /* 0x000e240008000800 */
[----:B0-----:R-:W-:-:S13]  /*0360*/  FSETP.GTU.AND P0, PT, R7, UR6, PT ;  /* 0x0000000607007c0b */ /* 0x001fda000bf0c000 */
[----:B------:R-:W-:Y:S05]  /*0370*/  @!P0 EXIT ;  /* 0x000000000000894d */ /* 0x000fea0003800000 */
[----:B------:R-:W0:Y:S01]  /*0380*/  LDCU UR6, c[0x0][0x39c] ;  /* 0x00007380ff0677ac */ /* 0x000e220008000800 */
[----:B------:R-:W-:Y:S01]  /*0390*/  IMAD.MOV.U32 R0, RZ, RZ, RZ ;  /* 0x000000ffff007224 */ /* 0x000fe200078e00ff */
[----:B0-----:R-:W-:-:S09]  /*03a0*/  UISETP.GE.AND UP0, UPT, UR6, 0x1, UPT ;  /* 0x000000010600788c */ /* 0x001fd2000bf06270 */
[----:B------:R-:W-:Y:S05]  /*03b0*/  BRA.U !UP0, `(.L_x_4) ;  /* 0x0000000108847547 */ /* 0x000fea000b800000 */
[----:B------:R-:W0:Y:S01]  /*03c0*/  LDC R12, c[0x0][0x3ac] ;  /* 0x0000eb00ff0c7b82 */ /* 0x000e220000000800 */
[----:B------:R-:W-:Y:S01]  /*03d0*/  BSSY.RECONVERGENT B0, `(.L_x_4) ;  /* 0x000001f000007945 */ /* 0x000fe20003800200 */
[----:B------:R-:W-:Y:S01]  /*03e0*/  IMAD.MOV.U32 R14, RZ, RZ, RZ ;  /* 0x000000ffff0e7224 */ /* 0x000fe200078e00ff */
[----:B------:R-:W1:Y:S01]  /*03f0*/  LDCU UR7, c[0x0][0x39c] ;  /* 0x00007380ff0777ac */ /* 0x000e620008000800 */
[----:B------:R-:W-:Y:S01]  /*0400*/  IMAD.MOV.U32 R0, RZ, RZ, RZ ;  /* 0x000000ffff007224 */ /* 0x000fe200078e00ff */
[----:B------:R-:W2:Y:S02]  /*0410*/  LDCU UR6, c[0x0][0x3b0] ;  /* 0x00007600ff0677ac */ /* 0x000ea40008000800 */
[----:B012---:R-:W-:-:S07]  /*0420*/  FMUL R12, R12, R12 ;  /* 0x0000000c0c0c7220 */ /* 0x007fce0000400000 */
.L_x_8:
[----:B------:R-:W-:Y:S01]  /*0430*/  ISETP.NE.AND P0, PT, R14, R3, PT ;  /* 0x000000030e00720c */ /* 0x000fe20003f05270 */
[----:B------:R-:W-:-:S12]  /*0440*/  BSSY.RELIABLE B1, `(.L_x_5) ;  /* 0x0000014000017945 */ /* 0x000fd80003800100 */
[----:B------:R-:W-:Y:S05]  /*0450*/  @!P0 BRA `(.L_x_6) ;  /* 0x0000000000488947 */ /* 0x000fea0003800000 */
[----:B------:R-:W-:-:S04]  /*0460*/  IMAD R11, R14, 0x3, RZ ;  /* 0x000000030e0b7824 */ /* 0x000fc800078e02ff */
[----:B------:R-:W-:-:S05]  /*0470*/  IMAD.WIDE.U32 R10, R11, 0x4, R8 ;  /* 0x000000040b0a7825 */ /* 0x000fca00078e0008 */
[----:B------:R-:W2:Y:S04]  /*0480*/  LDG.E.CONSTANT R13, desc[UR4][R10.64+0x4] ;  /* 0x000004040a0d7981 */ /* 0x000ea8000c1e9900 */
[----:B------:R-:W3:Y:S04]  /*0490*/  LDG.E.CONSTANT R16, desc[UR4][R10.64] ;  /* 0x000000040a107981 */ /* 0x000ee8000c1e9900 */
[----:B------:R-:W4:Y:S01]  /*04a0*/  LDG.E.CONSTANT R15, desc[UR4][R10.64+0x8] ;  /* 0x000008040a0f7981 */ /* 0x000f22000c1e9900 */
[----:B--2---:R-:W-:Y:S01]  /*04b0*/  FADD R13, -R4, R13 ;  /* 0x0000000d040d7221 */ /* 0x004fe20000000100 */
[----:B---3--:R-:W-:-:S03]  /*04c0*/  FADD R16, -R5, R16 ;  /* 0x0000001005107221 */ /* 0x008fc60000000100 */
[----:B------:R-:W-:Y:S01]  /*04d0*/  FMUL R13, R13, R13 ;  /* 0x0000000d0d0d7220 */ /* 0x000fe20000400000 */
[----:B----4-:R-:W-:-:S03]  /*04e0*/  FADD R15, -R6, R15 ;  /* 0x0000000f060f7221 */ /* 0x010fc60000000100 */
[----:B------:R-:W-:Y:S01]  /*04f0*/  FFMA R16, R16, R16, R13 ;  /* 0x0000001010107223 */ /* 0x000fe2000000000d */
[----:B------:R-:W-:-:S03]  /*0500*/  VIADD R13, R0, 0x1 ;  /* 0x00000001000d7836 */ /* 0x000fc60000000000 */
[----:B------:R-:W-:-:S05]  /*0510*/  FFMA R15, R15, R15, R16 ;  /* 0x0000000f0f0f7223 */ /* 0x000fca0000000010 */
[----:B------:R-:W-:-:S13]  /*0520*/  FSETP.GEU.AND P0, PT, R15, R12, PT ;  /* 0x0000000c0f00720b */ /* 0x000fda0003f0e000 */
[----:B------:R-:W-:-:S04]  /*0530*/  @P0 IMAD.MOV R13, RZ, RZ, R0 ;  /* 0x000000ffff0d0224 */ /* 0x000fc800078e0200 */
[----:B------:R-:W-:Y:S01]  /*0540*/  IMAD.MOV.U32 R0, RZ, RZ, R13 ;  /* 0x000000ffff007224 */ /* 0x000fe200078e000d */
[----:B------:R-:W-:-:S13]  /*0550*/  ISETP.GE.AND P0, PT, R13, UR6, PT ;  /* 0x000000060d007c0c */ /* 0x000fda000bf06270 */
[----:B------:R-:W-:Y:S05]  /*0560*/  @P0 BREAK.RELIABLE B1 ;  /* 0x0000000000010942 */ /* 0x000fea0003800100 */
[----:B------:R-:W-:Y:S05]  /*0570*/  @P0 BRA `(.L_x_7) ;  /* 0x0000000000100947 */ /* 0x000fea0003800000 */
.L_x_6:
[----:B------:R-:W-:Y:S05]  /*0580*/  BSYNC.RELIABLE B1 ;  /* 0x0000000000017941 */ /* 0x000fea0003800100 */
.L_x_5:
[----:B------:R-:W-:-:S05]  /*0590*/  VIADD R14, R14, 0x1 ;  /* 0x000000010e0e7836 */ /* 0x000fca0000000000 */
[----:B------:R-:W-:-:S13]  /*05a0*/  ISETP.NE.AND P0, PT, R14, UR7, PT ;  /* 0x000000070e007c0c */ /* 0x000fda000bf05270 */
[----:B------:R-:W-:Y:S05]  /*05b0*/  @P0 BRA `(.L_x_8) ;  /* 0xfffffffc009c0947 */ /* 0x000fea000383ffff */
.L_x_7:
[----:B------:R-:W-:Y:S05]  /*05c0*/  BSYNC.RECONVERGENT B0 ;  /* 0x0000000000007941 */ /* 0x000fea0003800200 */
.L_x_4:
[----:B------:R-:W0:Y:S02]  /*05d0*/  LDCU UR8, c[0x0][0x3b0] ;  /* 0x00007600ff0877ac */ /* 0x000e240008000800 */
[----:B0-----:R-:W-:-:S13]  /*05e0*/  ISETP.GE.AND P0, PT, R0, UR8, PT ;  /* 0x0000000800007c0c */ /* 0x001fda000bf06270 */
[----:B------:R-:W-:Y:S05]  /*05f0*/  @P0 EXIT ;  /* 0x000000000000094d */ /* 0x000fea0003800000 */
[----:B------:R-:W-:Y:S01]  /*0600*/  I2FP.F32.S32 R3, UR8 ;  /* 0x0000000800037c45 */ /* 0x000fe20008201400 */
[----:B------:R-:W-:Y:S01]  /*0610*/  BSSY.RECONVERGENT B0, `(.L_x_9) ;  /* 0x000000e000007945 */ /* 0x000fe20003800200 */
[----:B------:R-:W-:Y:S02]  /*0620*/  IADD3 R0, PT, PT, -R0, UR8, RZ ;  /* 0x0000000800007c10 */ /* 0x000fe4000fffe1ff */
[----:B------:R-:W0:Y:S02]  /*0630*/  MUFU.RCP R8, R3 ;  /* 0x0000000300087308 */ /* 0x000e240000001000 */
[----:B------:R-:W-:-:S06]  /*0640*/  I2FP.F32.S32 R0, R0 ;  /* 0x0000000000007245 */ /* 0x000fcc0000201400 */
[----:B------:R-:W1:Y:S01]  /*0650*/  FCHK P0, R0, R3 ;  /* 0x0000000300007302 */ /* 0x000e620000000000 */
[----:B0-----:R-:W-:-:S04]  /*0660*/  FFMA R9, -R3, R8, 1 ;  /* 0x3f80000003097423 */ /* 0x001fc80000000108 */
[----:B------:R-:W-:-:S04]  /*0670*/  FFMA R9, R8, R9, R8 ;  /* 0x0000000908097223 */ /* 0x000fc80000000008 */
[----:B------:R-:W-:-:S04]  /*0680*/  FFMA R8, R0, R9, RZ ;  /* 0x0000000900087223 */ /* 0x000fc800000000ff */
[----:B------:R-:W-:-:S04]  /*0690*/  FFMA R10, -R3, R8, R0 ;  /* 0x00000008030a7223 */ /* 0x000fc80000000100 */
[----:B------:R-:W-:Y:S01]  /*06a0*/  FFMA R10, R9, R10, R8 ;  /* 0x0000000a090a7223 */ /* 0x000fe20000000008 */
[----:B-1----:R-:W-:Y:S06]  /*06b0*/  @!P0 BRA `(.L_x_10) ;  /* 0x00000000000c8947 */ /* 0x002fec0003800000 */
[----:B------:R-:W-:-:S07]  /*06c0*/  MOV R8, 0x6e0 ;  /* 0x000006e000087802 */ /* 0x000fce0000000f00 */
[----:B------:R-:W-:Y:S05]  /*06d0*/  CALL.REL.NOINC `($__internal_1_$__cuda_sm3x_div_rn_noftz_f32_slowpath) ;  /* 0x0000000400e07944 */ /* 0x000fea0003c00000 */
[----:B------:R-:W-:-:S07]  /*06e0*/  IMAD.MOV.U32 R10, RZ, RZ, R0 ;  /* 0x000000ffff0a7224 */ /* 0x000fce00078e0000 */
.L_x_10:
[----:B------:R-:W-:Y:S05]  /*06f0*/  BSYNC.RECONVERGENT B0 ;  /* 0x0000000000007941 */ /* 0x000fea0003800200 */
.L_x_9:
[----:B------:R-:W0:Y:S01]  /*0700*/  S2R R3, SR_LANEID ;  /* 0x0000000000037919 */ /* 0x000e220000000000 */
[----:B------:R-:W-:Y:S01]  /*0710*/  VOTEU.ANY UR6, UPT, PT ;  /* 0x0000000000067886 */ /* 0x000fe200038e0100 */
[----:B------:R-:W1:Y:S01]  /*0720*/  LDC.64 R8, c[0x0][0x3c0] ;  /* 0x0000f000ff087b82 */ /* 0x000e620000000a00 */
[----:B------:R-:W0:Y:S08]  /*0730*/  FLO.U32 R0, UR6 ;  /* 0x0000000600007d00 */ /* 0x000e3000080e0000 */
[----:B------:R-:W1:Y:S01]  /*0740*/  POPC R11, UR6 ;  /* 0x00000006000b7d09 */ /* 0x000e620008000000 */
[----:B0-----:R-:W-:-:S13]  /*0750*/  ISETP.EQ.U32.AND P0, PT, R0, R3, PT ;  /* 0x000000030000720c */ /* 0x001fda0003f02070 */
[----:B-1----:R-:W2:Y:S01]  /*0760*/  @P0 ATOMG.E.ADD.STRONG.GPU PT, R9, desc[UR4][R8.64], R11 ;  /* 0x8000000b080909a8 */ /* 0x002ea200081ef104 */
[----:B------:R-:W0:Y:S02]  /*0770*/  S2R R12, SR_LTMASK ;  /* 0x00000000000c7919 */ /* 0x000e240000003900 */
[----:B0-----:R-:W-:Y:S01]  /*0780*/  LOP3.LUT R12, R12, UR6, RZ, 0xc0, !PT ;  /* 0x000000060c0c7c12 */ /* 0x001fe2000f8ec0ff */
[----:B------:R-:W0:Y:S05]  /*0790*/  LDCU UR6, c[0x0][0x3c8] ;  /* 0x00007900ff0677ac */ /* 0x000e2a0008000800 */
[----:B------:R-:W1:Y:S01]  /*07a0*/  POPC R12, R12 ;  /* 0x0000000c000c7309 */ /* 0x000e620000000000 */
[----:B--2---:R-:W1:Y:S02]  /*07b0*/  SHFL.IDX PT, R3, R9, R0, 0x1f ;  /* 0x00001f0009037589 */ /* 0x004e6400000e0000 */
[----:B-1----:R-:W-:-:S05]  /*07c0*/  IMAD.IADD R3, R3, 0x1, R12 ;  /* 0x0000000103037824 */ /* 0x002fca00078e020c */
[----:B0-----:R-:W-:-:S13]  /*07d0*/  ISETP.GE.AND P0, PT, R3, UR6, PT ;  /* 0x0000000603007c0c */ /* 0x001fda000bf06270 */
[----:B------:R-:W-:Y:S05]  /*07e0*/  @P0 EXIT ;  /* 0x000000000000094d */ /* 0x000fea0003800000 */
[----:B------:R-:W0:Y:S01]  /*07f0*/  LDC.64 R8, c[0x0][0x3b8] ;  /* 0x0000ee00ff087b82 */ /* 0x000e220000000a00 */
[--C-:B------:R-:W-:Y:S01]  /*0800*/  SHF.R.U32.HI R11, RZ, 0x18, R5.reuse ;  /* 0x00000018ff0b7819 */ /* 0x100fe20000011605 */
[----:B------:R-:W-:Y:S01]  /*0810*/  FMUL R25, R10, R7 ;  /* 0x000000070a197220 */ /* 0x000fe20000400000 */
[--C-:B------:R-:W-:Y:S02]  /*0820*/  SHF.R.U32.HI R13, RZ, 0x10, R5.reuse ;  /* 0x00000010ff0d7819 */ /* 0x100fe40000011605 */
[----:B------:R-:W-:Y:S02]  /*0830*/  SHF.R.U32.HI R7, RZ, 0x8, R5 ;  /* 0x00000008ff077819 */ /* 0x000fe40000011605 */
[--C-:B------:R-:W-:Y:S01]  /*0840*/  SHF.R.U32.HI R17, RZ, 0x10, R4.reuse ;  /* 0x00000010ff117819 */ /* 0x100fe20000011604 */
[----:B------:R-:W1:Y:S01]  /*0850*/  LDC.64 R14, c[0x0][0x3a0] ;  /* 0x0000e800ff0e7b82 */ /* 0x000e620000000a00 */
[----:B------:R-:W-:Y:S02]  /*0860*/  SHF.R.U32.HI R19, RZ, 0x8, R4 ;  /* 0x00000008ff137819 */ /* 0x000fe40000011604 */
[----:B------:R-:W-:-:S02]  /*0870*/  SHF.R.U32.HI R21, RZ, 0x18, R6 ;  /* 0x00000018ff157819 */ /* 0x000fc40000011606 */
[----:B------:R-:W-:Y:S01]  /*0880*/  SHF.R.U32.HI R23, RZ, 0x10, R6 ;  /* 0x00000010ff177819 */ /* 0x000fe20000011606 */
[----:B0-----:R-:W-:-:S05]  /*0890*/  IMAD.WIDE R8, R3, 0x3c, R8 ;  /* 0x0000003c03087825 */ /* 0x001fca00078e0208 */
[----:B------:R0:W-:Y:S01]  /*08a0*/  STG.E.U8 desc[UR4][R8.64+0xb], R11 ;  /* 0x00000b0b08007986 */ /* 0x0001e2000c101104 */
[----:B-1----:R-:W-:Y:S01]  /*08b0*/  IMAD R3, R2, R15, R14 ;  /* 0x0000000f02037224 */ /* 0x002fe200078e020e */
[----:B------:R-:W-:Y:S02]  /*08c0*/  SHF.R.U32.HI R15, RZ, 0x18, R4 ;  /* 0x00000018ff0f7819 */ /* 0x000fe40000011604 */
[----:B------:R1:W-:Y:S04]  /*08d0*/  STG.E.U8 desc[UR4][R8.64+0xa], R13 ;  /* 0x00000a0d08007986 */ /* 0x0003e8000c101104 */
[----:B------:R2:W-:Y:S01]  /*08e0*/  STG.E.U8 desc[UR4][R8.64+0x9], R7 ;  /* 0x0000090708007986 */ /* 0x0005e2000c101104 */
[----:B0-----:R-:W-:-:S03]  /*08f0*/  SHF.R.U32.HI R11, RZ, 0x8, R6 ;  /* 0x00000008ff0b7819 */ /* 0x001fc60000011606 */
[----:B------:R0:W-:Y:S04]  /*0900*/  STG.E.U8 desc[UR4][R8.64+0x8], R5 ;  /* 0x0000080508007986 */ /* 0x0001e8000c101104 */
[----:B------:R3:W-:Y:S01]  /*0910*/  STG.E.U8 desc[UR4][R8.64+0xf], R15 ;  /* 0x00000f0f08007986 */ /* 0x0007e2000c101104 */
[----:B-1----:R-:W-:-:S03]  /*0920*/  SHF.R.U32.HI R13, RZ, 0x18, R25 ;  /* 0x00000018ff0d7819 */ /* 0x002fc60000011619 */
[----:B------:R1:W-:Y:S01]  /*0930*/  STG.E.U8 desc[UR4][R8.64+0xe], R17 ;  /* 0x00000e1108007986 */ /* 0x0003e2000c101104 */
[----:B--2---:R-:W-:-:S03]  /*0940*/  SHF.R.U32.HI R7, RZ, 0x10, R3 ;  /* 0x00000010ff077819 */ /* 0x004fc60000011603 */
[----:B------:R2:W-:Y:S01]  /*0950*/  STG.E.U8 desc[UR4][R8.64+0x11], R11 ;  /* 0x0000110b08007986 */ /* 0x0005e2000c101104 */
[----:B0-----:R-:W-:Y:S02]  /*0960*/  SHF.R.U32.HI R5, RZ, 0x18, R3 ;  /* 0x00000018ff057819 */ /* 0x001fe40000011603 */
[--C-:B---3--:R-:W-:Y:S01]  /*0970*/  SHF.R.U32.HI R15, RZ, 0x10, R25.reuse ;  /* 0x00000010ff0f7819 */ /* 0x108fe20000011619 */
[----:B------:R-:W-:Y:S01]  /*0980*/  STG.E.U8 desc[UR4][R8.64+0xd], R19 ;  /* 0x00000d1308007986 */ /* 0x000fe2000c101104 */
[----:B-1----:R-:W-:-:S03]  /*0990*/  SHF.R.U32.HI R17, RZ, 0x8, R25 ;  /* 0x00000008ff117819 */ /* 0x002fc60000011619 */
[----:B------:R-:W-:Y:S01]  /*09a0*/  STG.E.U8 desc[UR4][R8.64+0xc], R4 ;  /* 0x00000c0408007986 */ /* 0x000fe2000c101104 */
[----:B--2---:R-:W-:-:S03]  /*09b0*/  SHF.R.U32.HI R11, RZ, 0x8, R3 ;  /* 0x00000008ff0b7819 */ /* 0x004fc60000011603 */
[----:B------:R-:W-:Y:S04]  /*09c0*/  STG.E.U8 desc[UR4][R8.64+0x13], R21 ;  /* 0x0000131508007986 */ /* 0x000fe8000c101104 */
        /* <DEDUP_REMOVED lines=9> */
[----:B------:R-:W-:Y:S04]  /*0a60*/  STG.E.U8 desc[UR4][R8.64+0x7], RZ ;  /* 0x000007ff08007986 */ /* 0x000fe8000c101104 */
        /* <DEDUP_REMOVED lines=39> */
[----:B------:R-:W-:Y:S01]  /*0ce0*/  STG.E.U8 desc[UR4][R8.64+0x1], R11 ;  /* 0x0000010b08007986 */ /* 0x000fe2000c101104 */
[----:B------:R-:W-:Y:S05]  /*0cf0*/  EXIT ;  /* 0x000000000000794d */ /* 0x000fea0003800000 */
        .weak           $__internal_0_$__cuda_sm20_sqrt_rn_f32_slowpath
        .type           $__internal_0_$__cuda_sm20_sqrt_rn_f32_slowpath,@function
        .size           $__internal_0_$__cuda_sm20_sqrt_rn_f32_slowpath,($__internal_1_$__cuda_sm3x_div_rn_noftz_f32_slowpath - $__internal_0_$__cuda_sm20_sqrt_rn_f32_slowpath)
$__internal_0_$__cuda_sm20_sqrt_rn_f32_slowpath:
[----:B------:R-:W-:-:S13]  /*0d00*/  LOP3.LUT P0, RZ, R0, 0x7fffffff, RZ, 0xc0, !PT ;  /* 0x7fffffff00ff7812 */ /* 0x000fda000780c0ff */
[----:B------:R-:W-:Y:S01]  /*0d10*/  @!P0 IMAD.MOV.U32 R7, RZ, RZ, R0 ;  /* 0x000000ffff078224 */ /* 0x000fe200078e0000 */
[----:B------:R-:W-:Y:S06]  /*0d20*/  @!P0 BRA `(.L_x_11) ;  /* 0x0000000000408947 */ /* 0x000fec0003800000 */
[----:B------:R-:W-:-:S13]  /*0d30*/  FSETP.GEU.FTZ.AND P0, PT, R0, RZ, PT ;  /* 0x000000ff0000720b */ /* 0x000fda0003f1e000 */
[----:B------:R-:W-:Y:S01]  /*0d40*/  @!P0 IMAD.MOV.U32 R7, RZ, RZ, 0x7fffffff ;  /* 0x7fffffffff078424 */ /* 0x000fe200078e00ff */
[----:B------:R-:W-:Y:S06]  /*0d50*/  @!P0 BRA `(.L_x_11) ;  /* 0x0000000000348947 */ /* 0x000fec0003800000 */
[----:B------:R-:W-:-:S13]  /*0d60*/  FSETP.GTU.FTZ.AND P0, PT, |R0|, +INF , PT ;  /* 0x7f8000000000780b */ /* 0x000fda0003f1c200 */
[----:B------:R-:W-:Y:S01]  /*0d70*/  @P0 FADD.FTZ R7, R0, 1 ;  /* 0x3f80000000070421 */ /* 0x000fe20000010000 */
[----:B------:R-:W-:Y:S06]  /*0d80*/  @P0 BRA `(.L_x_11) ;  /* 0x0000000000280947 */ /* 0x000fec0003800000 */
[----:B------:R-:W-:-:S13]  /*0d90*/  FSETP.NEU.FTZ.AND P0, PT, |R0|, +INF , PT ;  /* 0x7f8000000000780b */ /* 0x000fda0003f1d200 */
[----:B------:R-:W-:-:S04]  /*0da0*/  @P0 FFMA R10, R0, 1.84467440737095516160e+19, RZ ;  /* 0x5f800000000a0823 */ /* 0x000fc800000000ff */
[----:B------:R-:W0:Y:S02]  /*0db0*/  @P0 MUFU.RSQ R7, R10 ;  /* 0x0000000a00070308 */ /* 0x000e240000001400 */
[----:B0-----:R-:W-:Y:S01]  /*0dc0*/  @P0 FMUL.FTZ R11, R10, R7 ;  /* 0x000000070a0b0220 */ /* 0x001fe20000410000 */
[----:B------:R-:W-:Y:S01]  /*0dd0*/  @P0 FMUL.FTZ R13, R7, 0.5 ;  /* 0x3f000000070d0820 */ /* 0x000fe20000410000 */
[----:B------:R-:W-:Y:S02]  /*0de0*/  @!P0 IMAD.MOV.U32 R7, RZ, RZ, R0 ;  /* 0x000000ffff078224 */ /* 0x000fe400078e0000 */
[----:B------:R-:W-:-:S04]  /*0df0*/  @P0 FADD.FTZ R12, -R11, -RZ ;  /* 0x800000ff0b0c0221 */ /* 0x000fc80000010100 */
[----:B------:R-:W-:-:S04]  /*0e00*/  @P0 FFMA R12, R11, R12, R10 ;  /* 0x0000000c0b0c0223 */ /* 0x000fc8000000000a */
[----:B------:R-:W-:-:S04]  /*0e10*/  @P0 FFMA R12, R12, R13, R11 ;  /* 0x0000000d0c0c0223 */ /* 0x000fc8000000000b */
[----:B------:R-:W-:-:S07]  /*0e20*/  @P0 FMUL.FTZ R7, R12, 2.3283064365386962891e-10 ;  /* 0x2f8000000c070820 */ /* 0x000fce0000410000 */
.L_x_11:
[----:B------:R-:W-:Y:S02]  /*0e30*/  IMAD.MOV.U32 R10, RZ, RZ, R14 ;  /* 0x000000ffff0a7224 */ /* 0x000fe400078e000e */
[----:B------:R-:W-:-:S04]  /*0e40*/  IMAD.MOV.U32 R11, RZ, RZ, 0x0 ;  /* 0x00000000ff0b7424 */ /* 0x000fc800078e00ff */
[----:B------:R-:W-:Y:S05]  /*0e50*/  RET.REL.NODEC R10 `(nhs_spike_detect_batch) ;  /* 0xfffffff00a687950 */ /* 0x000fea0003c3ffff */
        .weak           $__internal_1_$__cuda_sm3x_div_rn_noftz_f32_slowpath
        .type           $__internal_1_$__cuda_sm3x_div_rn_noftz_f32_slowpath,@function
        .size           $__internal_1_$__cuda_sm3x_div_rn_noftz_f32_slowpath,(.L_x_61 - $__internal_1_$__cuda_sm3x_div_rn_noftz_f32_slowpath)
$__internal_1_$__cuda_sm3x_div_rn_noftz_f32_slowpath:
[--C-:B------:R-:W-:Y:S01]  /*0e60*/  SHF.R.U32.HI R10, RZ, 0x17, R3.reuse ;  /* 0x00000017ff0a7819 */ /* 0x100fe20000011603 */
[----:B------:R-:W-:Y:S01]  /*0e70*/  BSSY.RECONVERGENT B1, `(.L_x_12) ;  /* 0x0000064000017945 */ /* 0x000fe20003800200 */
[--C-:B------:R-:W-:Y:S01]  /*0e80*/  SHF.R.U32.HI R9, RZ, 0x17, R0.reuse ;  /* 0x00000017ff097819 */ /* 0x100fe20000011600 */
[----:B------:R-:W-:Y:S01]  /*0e90*/  IMAD.MOV.U32 R11, RZ, RZ, R0 ;  /* 0x000000ffff0b7224 */ /* 0x000fe200078e0000 */
[----:B------:R-:W-:Y:S01]  /*0ea0*/  LOP3.LUT R10, R10, 0xff, RZ, 0xc0, !PT ;  /* 0x000000ff0a0a7812 */ /* 0x000fe200078ec0ff */
[----:B------:R-:W-:Y:S01]  /*0eb0*/  IMAD.MOV.U32 R12, RZ, RZ, R3 ;  /* 0x000000ffff0c7224 */ /* 0x000fe200078e0003 */
[----:B------:R-:W-:-:S03]  /*0ec0*/  LOP3.LUT R14, R9, 0xff, RZ, 0xc0, !PT ;  /* 0x000000ff090e7812 */ /* 0x000fc600078ec0ff */
[----:B------:R-:W-:Y:S01]  /*0ed0*/  VIADD R13, R10, 0xffffffff ;  /* 0xffffffff0a0d7836 */ /* 0x000fe20000000000 */
[----:B------:R-:W-:-:S04]  /*0ee0*/  IADD3 R15, PT, PT, R14, -0x1, RZ ;  /* 0xffffffff0e0f7810 */ /* 0x000fc80007ffe0ff */
[----:B------:R-:W-:-:S04]  /*0ef0*/  ISETP.GT.U32.AND P0, PT, R13, 0xfd, PT ;  /* 0x000000fd0d00780c */ /* 0x000fc80003f04070 */
[----:B------:R-:W-:-:S13]  /*0f00*/  ISETP.GT.U32.OR P0, PT, R15, 0xfd, P0 ;  /* 0x000000fd0f00780c */ /* 0x000fda0000704470 */
[----:B------:R-:W-:Y:S01]  /*0f10*/  @!P0 IMAD.MOV.U32 R9, RZ, RZ, RZ ;  /* 0x000000ffff098224 */ /* 0x000fe200078e00ff */
[----:B------:R-:W-:Y:S06]  /*0f20*/  @!P0 BRA `(.L_x_13) ;  /* 0x00000000005c8947 */ /* 0x000fec0003800000 */
[----:B------:R-:W-:Y:S02]  /*0f30*/  FSETP.GTU.FTZ.AND P0, PT, |R0|, +INF , PT ;  /* 0x7f8000000000780b */ /* 0x000fe40003f1c200 */
[----:B------:R-:W-:-:S04]  /*0f40*/  FSETP.GTU.FTZ.AND P1, PT, |R3|, +INF , PT ;  /* 0x7f8000000300780b */ /* 0x000fc80003f3c200 */
[----:B------:R-:W-:-:S13]  /*0f50*/  PLOP3.LUT P0, PT, P0, P1, PT, 0xf8, 0x8f ;  /* 0x00000000008f781c */ /* 0x000fda0000703f70 */
[----:B------:R-:W-:Y:S05]  /*0f60*/  @P0 BRA `(.L_x_14) ;  /* 0x00000004004c0947 */ /* 0x000fea0003800000 */
[----:B------:R-:W-:-:S13]  /*0f70*/  LOP3.LUT P0, RZ, R12, 0x7fffffff, R11, 0xc8, !PT ;  /* 0x7fffffff0cff7812 */ /* 0x000fda000780c80b */
[----:B------:R-:W-:Y:S05]  /*0f80*/  @!P0 BRA `(.L_x_15) ;  /* 0x00000004003c8947 */ /* 0x000fea0003800000 */
[C---:B------:R-:W-:Y:S02]  /*0f90*/  FSETP.NEU.FTZ.AND P2, PT, |R0|.reuse, +INF , PT ;  /* 0x7f8000000000780b */ /* 0x040fe40003f5d200 */
[----:B------:R-:W-:Y:S02]  /*0fa0*/  FSETP.NEU.FTZ.AND P1, PT, |R3|, +INF , PT ;  /* 0x7f8000000300780b */ /* 0x000fe40003f3d200 */
[----:B------:R-:W-:-:S11]  /*0fb0*/  FSETP.NEU.FTZ.AND P0, PT, |R0|, +INF , PT ;  /* 0x7f8000000000780b */ /* 0x000fd60003f1d200 */
[----:B------:R-:W-:Y:S05]  /*0fc0*/  @!P1 BRA !P2, `(.L_x_15) ;  /* 0x00000004002c9947 */ /* 0x000fea0005000000 */
[----:B------:R-:W-:-:S04]  /*0fd0*/  LOP3.LUT P2, RZ, R11, 0x7fffffff, RZ, 0xc0, !PT ;  /* 0x7fffffff0bff7812 */ /* 0x000fc8000784c0ff */
[----:B------:R-:W-:-:S13]  /*0fe0*/  PLOP3.LUT P1, PT, P1, P2, PT, 0x2f, 0xf2 ;  /* 0x0000000000f2781c */ /* 0x000fda0000f24577 */
[----:B------:R-:W-:Y:S05]  /*0ff0*/  @P1 BRA `(.L_x_16) ;  /* 0x0000000400181947 */ /* 0x000fea0003800000 */
[----:B------:R-:W-:-:S04]  /*1000*/  LOP3.LUT P1, RZ, R12, 0x7fffffff, RZ, 0xc0, !PT ;  /* 0x7fffffff0cff7812 */ /* 0x000fc8000782c0ff */
[----:B------:R-:W-:-:S13]  /*1010*/  PLOP3.LUT P0, PT, P0, P1, PT, 0x2f, 0xf2 ;  /* 0x0000000000f2781c */ /* 0x000fda0000702577 */
[----:B------:R-:W-:Y:S05]  /*1020*/  @P0 BRA `(.L_x_17) ;  /* 0x0000000400000947 */ /* 0x000fea0003800000 */
[----:B------:R-:W-:Y:S02]  /*1030*/  ISETP.GE.AND P0, PT, R15, RZ, PT ;  /* 0x000000ff0f00720c */ /* 0x000fe40003f06270 */
[----:B------:R-:W-:-:S11]  /*1040*/  ISETP.GE.AND P1, PT, R13, RZ, PT ;  /* 0x000000ff0d00720c */ /* 0x000fd60003f26270 */
[----:B------:R-:W-:Y:S02]  /*1050*/  @P0 IMAD.MOV.U32 R9, RZ, RZ, RZ ;  /* 0x000000ffff090224 */ /* 0x000fe400078e00ff */
[----:B------:R-:W-:Y:S01]  /*1060*/  @!P0 FFMA R11, R0, 1.84467440737095516160e+19, RZ ;  /* 0x5f800000000b8823 */ /* 0x000fe200000000ff */
[----:B------:R-:W-:Y:S02]  /*1070*/  @!P0 IMAD.MOV.U32 R9, RZ, RZ, -0x40 ;  /* 0xffffffc0ff098424 */ /* 0x000fe400078e00ff */
[----:B------:R-:W-:Y:S02]  /*1080*/  @!P1 FFMA R12, R3, 1.84467440737095516160e+19, RZ ;  /* 0x5f800000030c9823 */ /* 0x000fe400000000ff */
[----:B------:R-:W-:-:S07]  /*1090*/  @!P1 VIADD R9, R9, 0x40 ;  /* 0x0000004009099836 */ /* 0x000fce0000000000 */
.L_x_13:
[----:B------:R-:W-:Y:S01]  /*10a0*/  LEA R3, R10, 0xc0800000, 0x17 ;  /* 0xc08000000a037811 */ /* 0x000fe200078eb8ff */
[----:B------:R-:W-:Y:S04]  /*10b0*/  BSSY.RECONVERGENT B2, `(.L_x_18) ;  /* 0x0000036000027945 */ /* 0x000fe80003800200 */
[----:B------:R-:W-:Y:S02]  /*10c0*/  IMAD.IADD R12, R12, 0x1, -R3 ;  /* 0x000000010c0c7824 */ /* 0x000fe400078e0a03 */
[----:B------:R-:W-:Y:S02]  /*10d0*/  VIADD R3, R14, 0xffffff81 ;  /* 0xffffff810e037836 */ /* 0x000fe40000000000 */
[----:B------:R-:W0:Y:S01]  /*10e0*/  MUFU.RCP R13, R12 ;  /* 0x0000000c000d7308 */ /* 0x000e220000001000 */
[----:B------:R-:W-:Y:S01]  /*10f0*/  FADD.FTZ R15, -R12, -RZ ;  /* 0x800000ff0c0f7221 */ /* 0x000fe20000010100 */
[C---:B------:R-:W-:Y:S01]  /*1100*/  IMAD R0, R3.reuse, -0x800000, R11 ;  /* 0xff80000003007824 */ /* 0x040fe200078e020b */
[----:B------:R-:W-:-:S04]  /*1110*/  IADD3 R10, PT, PT, R3, 0x7f, -R10 ;  /* 0x0000007f030a7810 */ /* 0x000fc80007ffe80a */
[----:B------:R-:W-:Y:S01]  /*1120*/  IADD3 R10, PT, PT, R10, R9, RZ ;  /* 0x000000090a0a7210 */ /* 0x000fe20007ffe0ff */
[----:B0-----:R-:W-:-:S04]  /*1130*/  FFMA R14, R13, R15, 1 ;  /* 0x3f8000000d0e7423 */ /* 0x001fc8000000000f */
[----:B------:R-:W-:-:S04]  /*1140*/  FFMA R16, R13, R14, R13 ;  /* 0x0000000e0d107223 */ /* 0x000fc8000000000d */
[----:B------:R-:W-:-:S04]  /*1150*/  FFMA R11, R0, R16, RZ ;  /* 0x00000010000b7223 */ /* 0x000fc800000000ff */
[----:B------:R-:W-:-:S04]  /*1160*/  FFMA R14, R15, R11, R0 ;  /* 0x0000000b0f0e7223 */ /* 0x000fc80000000000 */
[----:B------:R-:W-:-:S04]  /*1170*/  FFMA R11, R16, R14, R11 ;  /* 0x0000000e100b7223 */ /* 0x000fc8000000000b */
[----:B------:R-:W-:-:S04]  /*1180*/  FFMA R14, R15, R11, R0 ;  /* 0x0000000b0f0e7223 */ /* 0x000fc80000000000 */
[----:B------:R-:W-:-:S05]  /*1190*/  FFMA R0, R16, R14, R11 ;  /* 0x0000000e10007223 */ /* 0x000fca000000000b */
[----:B------:R-:W-:-:S04]  /*11a0*/  SHF.R.U32.HI R3, RZ, 0x17, R0 ;  /* 0x00000017ff037819 */ /* 0x000fc80000011600 */
[----:B------:R-:W-:-:S05]  /*11b0*/  LOP3.LUT R3, R3, 0xff, RZ, 0xc0, !PT ;  /* 0x000000ff03037812 */ /* 0x000fca00078ec0ff */
[----:B------:R-:W-:-:S04]  /*11c0*/  IMAD.IADD R13, R3, 0x1, R10 ;  /* 0x00000001030d7824 */ /* 0x000fc800078e020a */
[----:B------:R-:W-:-:S05]  /*11d0*/  VIADD R3, R13, 0xffffffff ;  /* 0xffffffff0d037836 */ /* 0x000fca0000000000 */
[----:B------:R-:W-:-:S13]  /*11e0*/  ISETP.GE.U32.AND P0, PT, R3, 0xfe, PT ;  /* 0x000000fe0300780c */ /* 0x000fda0003f06070 */
[----:B------:R-:W-:Y:S05]  /*11f0*/  @!P0 BRA `(.L_x_19) ;  /* 0x0000000000808947 */ /* 0x000fea0003800000 */
[----:B------:R-:W-:-:S13]  /*1200*/  ISETP.GT.AND P0, PT, R13, 0xfe, PT ;  /* 0x000000fe0d00780c */ /* 0x000fda0003f04270 */
[----:B------:R-:W-:Y:S05]  /*1210*/  @P0 BRA `(.L_x_20) ;  /* 0x00000000006c0947 */ /* 0x000fea0003800000 */
[----:B------:R-:W-:-:S13]  /*1220*/  ISETP.GE.AND P0, PT, R13, 0x1, PT ;  /* 0x000000010d00780c */ /* 0x000fda0003f06270 */
[----:B------:R-:W-:Y:S05]  /*1230*/  @P0 BRA `(.L_x_21) ;  /* 0x0000000000740947 */ /* 0x000fea0003800000 */
[----:B------:R-:W-:Y:S02]  /*1240*/  ISETP.GE.AND P0, PT, R13, -0x18, PT ;  /* 0xffffffe80d00780c */ /* 0x000fe40003f06270 */
[----:B------:R-:W-:-:S11]  /*1250*/  LOP3.LUT R0, R0, 0x80000000, RZ, 0xc0, !PT ;  /* 0x8000000000007812 */ /* 0x000fd600078ec0ff */
[----:B------:R-:W-:Y:S05]  /*1260*/  @!P0 BRA `(.L_x_21) ;  /* 0x0000000000688947 */ /* 0x000fea0003800000 */
[CCC-:B------:R-:W-:Y:S01]  /*1270*/  FFMA.RZ R3, R16.reuse, R14.reuse, R11.reuse ;  /* 0x0000000e10037223 */ /* 0x1c0fe2000000c00b */
[C---:B------:R-:W-:Y:S02]  /*1280*/  VIADD R12, R13.reuse, 0x20 ;  /* 0x000000200d0c7836 */ /* 0x040fe40000000000 */
[CCC-:B------:R-:W-:Y:S01]  /*1290*/  FFMA.RM R10, R16.reuse, R14.reuse, R11.reuse ;  /* 0x0000000e100a7223 */ /* 0x1c0fe2000000400b */
[----:B------:R-:W-:Y:S02]  /*12a0*/  ISETP.NE.AND P2, PT, R13, RZ, PT ;  /* 0x000000ff0d00720c */ /* 0x000fe40003f45270 */
[----:B------:R-:W-:Y:S01]  /*12b0*/  LOP3.LUT R9, R3, 0x7fffff, RZ, 0xc0, !PT ;  /* 0x007fffff03097812 */ /* 0x000fe200078ec0ff */
[----:B------:R-:W-:Y:S01]  /*12c0*/  FFMA.RP R3, R16, R14, R11 ;  /* 0x0000000e10037223 */ /* 0x000fe2000000800b */
[----:B------:R-:W-:Y:S01]  /*12d0*/  IMAD.MOV R11, RZ, RZ, -R13 ;  /* 0x000000ffff0b7224 */ /* 0x000fe200078e0a0d */
[----:B------:R-:W-:Y:S02]  /*12e0*/  ISETP.NE.AND P1, PT, R13, RZ, PT ;  /* 0x000000ff0d00720c */ /* 0x000fe40003f25270 */
[----:B------:R-:W-:-:S02]  /*12f0*/  LOP3.LUT R9, R9, 0x800000, RZ, 0xfc, !PT ;  /* 0x0080000009097812 */ /* 0x000fc400078efcff */
[----:B------:R-:W-:Y:S02]  /*1300*/  FSETP.NEU.FTZ.AND P0, PT, R3, R10, PT ;  /* 0x0000000a0300720b */ /* 0x000fe40003f1d000 */
[----:B------:R-:W-:Y:S02]  /*1310*/  SHF.L.U32 R12, R9, R12, RZ ;  /* 0x0000000c090c7219 */ /* 0x000fe400000006ff */
[----:B------:R-:W-:Y:S02]  /*1320*/  SEL R10, R11, RZ, P2 ;  /* 0x000000ff0b0a7207 */ /* 0x000fe40001000000 */
[----:B------:R-:W-:Y:S02]  /*1330*/  ISETP.NE.AND P1, PT, R12, RZ, P1 ;  /* 0x000000ff0c00720c */ /* 0x000fe40000f25270 */
[----:B------:R-:W-:Y:S02]  /*1340*/  SHF.R.U32.HI R10, RZ, R10, R9 ;  /* 0x0000000aff0a7219 */ /* 0x000fe40000011609 */
[----:B------:R-:W-:-:S02]  /*1350*/  PLOP3.LUT P0, PT, P0, P1, PT, 0xf8, 0x8f ;  /* 0x00000000008f781c */ /* 0x000fc40000703f70 */
[----:B------:R-:W-:Y:S02]  /*1360*/  SHF.R.U32.HI R12, RZ, 0x1, R10 ;  /* 0x00000001ff0c7819 */ /* 0x000fe4000001160a */
[----:B------:R-:W-:-:S04]  /*1370*/  SEL R3, RZ, 0x1, !P0 ;  /* 0x00000001ff037807 */ /* 0x000fc80004000000 */
[----:B------:R-:W-:-:S04]  /*1380*/  LOP3.LUT R3, R3, 0x1, R12, 0xf8, !PT ;  /* 0x0000000103037812 */ /* 0x000fc800078ef80c */
[----:B------:R-:W-:-:S05]  /*1390*/  LOP3.LUT R3, R3, R10, RZ, 0xc0, !PT ;  /* 0x0000000a03037212 */ /* 0x000fca00078ec0ff */
[----:B------:R-:W-:-:S05]  /*13a0*/  IMAD.IADD R3, R12, 0x1, R3 ;  /* 0x000000010c037824 */ /* 0x000fca00078e0203 */
[----:B------:R-:W-:Y:S01]  /*13b0*/  LOP3.LUT R0, R3, R0, RZ, 0xfc, !PT ;  /* 0x0000000003007212 */ /* 0x000fe200078efcff */
[----:B------:R-:W-:Y:S06]  /*13c0*/  BRA `(.L_x_21) ;  /* 0x0000000000107947 */ /* 0x000fec0003800000 */
.L_x_20:
[----:B------:R-:W-:-:S04]  /*13d0*/  LOP3.LUT R0, R0, 0x80000000, RZ, 0xc0, !PT ;  /* 0x8000000000007812 */ /* 0x000fc800078ec0ff */
[----:B------:R-:W-:Y:S01]  /*13e0*/  LOP3.LUT R0, R0, 0x7f800000, RZ, 0xfc, !PT ;  /* 0x7f80000000007812 */ /* 0x000fe200078efcff */
[----:B------:R-:W-:Y:S06]  /*13f0*/  BRA `(.L_x_21) ;  /* 0x0000000000047947 */ /* 0x000fec0003800000 */
.L_x_19:
[----:B------:R-:W-:-:S07]  /*1400*/  IMAD R0, R10, 0x800000, R0 ;  /* 0x008000000a007824 */ /* 0x000fce00078e0200 */
.L_x_21:
[----:B------:R-:W-:Y:S05]  /*1410*/  BSYNC.RECONVERGENT B2 ;  /* 0x0000000000027941 */ /* 0x000fea0003800200 */
.L_x_18:
[----:B------:R-:W-:Y:S05]  /*1420*/  BRA `(.L_x_22) ;  /* 0x0000000000207947 */ /* 0x000fea0003800000 */
.L_x_17:
[----:B------:R-:W-:-:S04]  /*1430*/  LOP3.LUT R0, R12, 0x80000000, R11, 0x48, !PT ;  /* 0x800000000c007812 */ /* 0x000fc800078e480b */
[----:B------:R-:W-:Y:S01]  /*1440*/  LOP3.LUT R0, R0, 0x7f800000, RZ, 0xfc, !PT ;  /* 0x7f80000000007812 */ /* 0x000fe200078efcff */
[----:B------:R-:W-:Y:S06]  /*1450*/  BRA `(.L_x_22) ;  /* 0x0000000000147947 */ /* 0x000fec0003800000 */
.L_x_16:
[----:B------:R-:W-:Y:S01]  /*1460*/  LOP3.LUT R0, R12, 0x80000000, R11, 0x48, !PT ;  /* 0x800000000c007812 */ /* 0x000fe200078e480b */
[----:B------:R-:W-:Y:S06]  /*1470*/  BRA `(.L_x_22) ;  /* 0x00000000000c7947 */ /* 0x000fec0003800000 */
.L_x_15:
[----:B------:R-:W0:Y:S01]  /*1480*/  MUFU.RSQ R0, -QNAN ;  /* 0xffc0000000007908 */ /* 0x000e220000001400 */
[----:B------:R-:W-:Y:S05]  /*1490*/  BRA `(.L_x_22) ;  /* 0x0000000000047947 */ /* 0x000fea0003800000 */
.L_x_14:
[----:B------:R-:W-:-:S07]  /*14a0*/  FADD.FTZ R0, R0, R3 ;  /* 0x0000000300007221 */ /* 0x000fce0000010000 */
.L_x_22:
[----:B------:R-:W-:Y:S05]  /*14b0*/  BSYNC.RECONVERGENT B1 ;  /* 0x0000000000017941 */ /* 0x000fea0003800200 */
.L_x_12:
[----:B------:R-:W-:-:S04]  /*14c0*/  IMAD.MOV.U32 R9, RZ, RZ, 0x0 ;  /* 0x00000000ff097424 */ /* 0x000fc800078e00ff */
[----:B0-----:R-:W-:Y:S05]  /*14d0*/  RET.REL.NODEC R8 `(nhs_spike_detect_batch) ;  /* 0xffffffe808c87950 */ /* 0x001fea0003c3ffff */
.L_x_23:
        /* <DEDUP_REMOVED lines=10> */
.L_x_61:


//--------------------- .text.nhs_spike_detect    --------------------------
	.section	.text.nhs_spike_detect,"ax",@progbits
	.align	128
        .global         nhs_spike_detect
        .type           nhs_spike_detect,@function
        .size           nhs_spike_detect,(.L_x_63 - nhs_spike_detect)
        .other          nhs_spike_detect,@"STO_CUDA_ENTRY STV_DEFAULT"
nhs_spike_detect:
.text.nhs_spike_detect:
[----:B------:R-:W-:Y:S01]  /*0000*/  LDC R1, c[0x0][0x37c] ;  /* 0x0000df00ff017b82 */ /* 0x000fe20000000800 */
[----:B------:R-:W0:Y:S07]  /*0010*/  S2R R7, SR_TID.X ;  /* 0x0000000000077919 */ /* 0x000e2e0000002100 */
[----:B------:R-:W0:Y:S01]  /*0020*/  S2UR UR6, SR_CTAID.X ;  /* 0x00000000000679c3 */ /* 0x000e220000002500 */
[----:B------:R-:W1:Y:S01]  /*0030*/  LDCU UR7, c[0x0][0x398] ;  /* 0x00007300ff0777ac */ /* 0x000e620008000800 */
[----:B------:R-:W-:Y:S01]  /*0040*/  MOV R0, 0x400 ;  /* 0x0000040000007802 */ /* 0x000fe20000000f00 */
[----:B------:R-:W2:Y:S01]  /*0050*/  S2R R5, SR_CgaCtaId ;  /* 0x0000000000057919 */ /* 0x000ea20000008800 */
[----:B------:R-:W-:Y:S01]  /*0060*/  BSSY.RECONVERGENT B0, `(.L_x_24) ;  /* 0x0000020000007945 */ /* 0x000fe20003800200 */
[----:B------:R-:W3:Y:S02]  /*0070*/  LDCU.64 UR4, c[0x0][0x358] ;  /* 0x00006b00ff0477ac */ /* 0x000ee40008000a00 */
[----:B------:R-:W-:Y:S01]  /*0080*/  VIADD R2, R0, 0xc00 ;  /* 0x00000c0000027836 */ /* 0x000fe20000000000 */
[----:B------:R-:W0:Y:S02]  /*0090*/  LDC R3, c[0x0][0x360] ;  /* 0x0000d800ff037b82 */ /* 0x000e240000000800 */
[----:B0-----:R-:W-:Y:S01]  /*00a0*/  IMAD R3, R3, UR6, R7 ;  /* 0x0000000603037c24 */ /* 0x001fe2000f8e0207 */
[----:B--2---:R-:W-:-:S04]  /*00b0*/  LEA R4, R5, R0, 0x18 ;  /* 0x0000000005047211 */ /* 0x004fc800078ec0ff */
[----:B-1----:R-:W-:Y:S02]  /*00c0*/  ISETP.GE.AND P1, PT, R3, UR7, PT ;  /* 0x0000000703007c0c */ /* 0x002fe4000bf26270 */
[----:B------:R-:W-:Y:S01]  /*00d0*/  LEA R0, R5, R2, 0x18 ;  /* 0x0000000205007211 */ /* 0x000fe200078ec0ff */
[----:B------:R-:W-:-:S04]  /*00e0*/  IMAD R2, R7, 0xc, R4 ;  /* 0x0000000c07027824 */ /* 0x000fc800078e0204 */
[----:B------:R-:W-:-:S06]  /*00f0*/  IMAD R0, R7, 0x4, R0 ;  /* 0x0000000407007824 */ /* 0x000fcc00078e0200 */
[----:B---3--:R-:W-:Y:S05]  /*0100*/  @P1 BRA `(.L_x_25) ;  /* 0x0000000000541947 */ /* 0x008fea0003800000 */
[----:B------:R-:W0:Y:S01]  /*0110*/  LDC.64 R4, c[0x0][0x390] ;  /* 0x0000e400ff047b82 */ /* 0x000e220000000a00 */
[----:B------:R-:W1:Y:S01]  /*0120*/  LDCU UR6, c[0x0][0x39c] ;  /* 0x00007380ff0677ac */ /* 0x000e620008000800 */
[----:B0-----:R-:W-:-:S05]  /*0130*/  IMAD.WIDE R4, R3, 0x4, R4 ;  /* 0x0000000403047825 */ /* 0x001fca00078e0204 */
[----:B------:R-:W2:Y:S04]  /*0140*/  LDG.E.CONSTANT R3, desc[UR4][R4.64] ;  /* 0x0000000404037981 */ /* 0x000ea8000c1e9900 */
[----:B--2---:R0:W-:Y:S01]  /*0150*/  STS [R0], R3 ;  /* 0x0000000300007388 */ /* 0x0041e20000000800 */
[----:B-1----:R-:W-:-:S04]  /*0160*/  ISETP.GE.AND P0, PT, R3, UR6, PT ;  /* 0x0000000603007c0c */ /* 0x002fc8000bf06270 */
[----:B------:R-:W-:-:S13]  /*0170*/  ISETP.LT.OR P0, PT, R3, RZ, P0 ;  /* 0x000000ff0300720c */ /* 0x000fda0000701670 */
[----:B0-----:R-:W-:Y:S05]  /*0180*/  @P0 BRA `(.L_x_26) ;  /* 0x0000000000280947 */ /* 0x001fea0003800000 */
[----:B------:R-:W0:Y:S01]  /*0190*/  LDC.64 R4, c[0x0][0x380] ;  /* 0x0000e000ff047b82 */ /* 0x000e220000000a00 */
[----:B------:R-:W-:-:S04]  /*01a0*/  IMAD R3, R3, 0x3, RZ ;  /* 0x0000000303037824 */ /* 0x000fc800078e02ff */
[----:B0-----:R-:W-:-:S05]  /*01b0*/  IMAD.WIDE.U32 R4, R3, 0x4, R4 ;  /* 0x0000000403047825 */ /* 0x001fca00078e0004 */
[----:B------:R-:W2:Y:S04]  /*01c0*/  LDG.E.CONSTANT R3, desc[UR4][R4.64] ;  /* 0x0000000404037981 */ /* 0x000ea8000c1e9900 */
[----:B------:R-:W3:Y:S04]  /*01d0*/  LDG.E.CONSTANT R7, desc[UR4][R4.64+0x4] ;  /* 0x0000040404077981 */ /* 0x000ee8000c1e9900 */
[----:B------:R-:W4:Y:S04]  /*01e0*/  LDG.E.CONSTANT R9, desc[UR4][R4.64+0x8] ;  /* 0x0000080404097981 */ /* 0x000f28000c1e9900 */
[----:B--2---:R0:W-:Y:S04]  /*01f0*/  STS [R2], R3 ;  /* 0x0000000302007388 */ /* 0x0041e80000000800 */
[----:B---3--:R0:W-:Y:S04]  /*0200*/  STS [R2+0x4], R7 ;  /* 0x0000040702007388 */ /* 0x0081e80000000800 */
[----:B----4-:R0:W-:Y:S01]  /*0210*/  STS [R2+0x8], R9 ;  /* 0x0000080902007388 */ /* 0x0101e20000000800 */
[----:B------:R-:W-:Y:S05]  /*0220*/  BRA `(.L_x_25) ;  /* 0x00000000000c7947 */ /* 0x000fea0003800000 */
.L_x_26:
[----:B------:R1:W-:Y:S04]  /*0230*/  STS [R2], RZ ;  /* 0x000000ff02007388 */ /* 0x0003e80000000800 */
[----:B------:R1:W-:Y:S04]  /*0240*/  STS [R2+0x4], RZ ;  /* 0x000004ff02007388 */ /* 0x0003e80000000800 */
[----:B------:R1:W-:Y:S02]  /*0250*/  STS [R2+0x8], RZ ;  /* 0x000008ff02007388 */ /* 0x0003e40000000800 */
.L_x_25:
[----:B------:R-:W-:Y:S05]  /*0260*/  BSYNC.RECONVERGENT B0 ;  /* 0x0000000000007941 */ /* 0x000fea0003800200 */
.L_x_24:
[----:B------:R-:W-:Y:S06]  /*0270*/  BAR.SYNC.DEFER_BLOCKING 0x0 ;  /* 0x0000000000007b1d */ /* 0x000fec0000010000 */
[----:B------:R-:W-:Y:S05]  /*0280*/  @P1 EXIT ;  /* 0x000000000000194d */ /* 0x000fea0003800000 */
[----:B0-----:R-:W0:Y:S01]  /*0290*/  LDS R3, [R0] ;  /* 0x0000000000037984 */ /* 0x001e220000000800 */
[----:B------:R-:W0:Y:S02]  /*02a0*/  LDCU UR6, c[0x0][0x39c] ;  /* 0x00007380ff0677ac */ /* 0x000e240008000800 */
[----:B0-----:R-:W-:-:S04]  /*02b0*/  ISETP.GE.AND P0, PT, R3, UR6, PT ;  /* 0x0000000603007c0c */ /* 0x001fc8000bf06270 */
[----:B------:R-:W-:-:S13]  /*02c0*/  ISETP.LT.OR P0, PT, R3, RZ, P0 ;  /* 0x000000ff0300720c */ /* 0x000fda0000701670 */
[----:B------:R-:W-:Y:S05]  /*02d0*/  @P0 EXIT ;  /* 0x000000000000094d */ /* 0x000fea0003800000 */
[----:B------:R-:W0:Y:S01]  /*02e0*/  LDC.64 R4, c[0x0][0x380] ;  /* 0x0000e000ff047b82 */ /* 0x000e220000000a00 */
[----:B------:R-:W-:-:S07]  /*02f0*/  IMAD R9, R3, 0x3, RZ ;  /* 0x0000000303097824 */ /* 0x000fce00078e02ff */
[----:B------:R-:W2:Y:S01]  /*0300*/  LDC.64 R6, c[0x0][0x388] ;  /* 0x0000e200ff067b82 */ /* 0x000ea20000000a00 */
[----:B0-----:R-:W-:-:S05]  /*0310*/  IMAD.WIDE.U32 R4, R9, 0x4, R4 ;  /* 0x0000000409047825 */ /* 0x001fca00078e0004 */
[----:B------:R-:W3:Y:S01]  /*0320*/  LDG.E.CONSTANT R8, desc[UR4][R4.64+0x4] ;  /* 0x0000040404087981 */ /* 0x000ee2000c1e9900 */
[----:B--2---:R-:W-:-:S03]  /*0330*/  IMAD.WIDE.U32 R6, R9, 0x4, R6 ;  /* 0x0000000409067825 */ /* 0x004fc600078e0006 */
[----:B------:R-:W2:Y:S04]  /*0340*/  LDG.E.CONSTANT R0, desc[UR4][R4.64] ;  /* 0x0000000404007981 */ /* 0x000ea8000c1e9900 */
[----:B------:R-:W3:Y:S04]  /*0350*/  LDG.E.CONSTANT R11, desc[UR4][R6.64+0x4] ;  /* 0x00000404060b7981 */ /* 0x000ee8000c1e9900 */
[----:B------:R-:W2:Y:S04]  /*0360*/  LDG.E.CONSTANT R9, desc[UR4][R6.64] ;  /* 0x0000000406097981 */ /* 0x000ea8000c1e9900 */
[----:B------:R-:W4:Y:S04]  /*0370*/  LDG.E.CONSTANT R10, desc[UR4][R4.64+0x8] ;  /* 0x00000804040a7981 */ /* 0x000f28000c1e9900 */
[----:B------:R-:W4:Y:S01]  /*0380*/  LDG.E.CONSTANT R13, desc[UR4][R6.64+0x8] ;  /* 0x00000804060d7981 */ /* 0x000f22000c1e9900 */
[----:B------:R-:W-:Y:S01]  /*0390*/  BSSY.RECONVERGENT B0, `(.L_x_27) ;  /* 0x0000013000007945 */ /* 0x000fe20003800200 */
[----:B---3--:R-:W-:Y:S01]  /*03a0*/  FADD R8, R8, -R11 ;  /* 0x8000000b08087221 */ /* 0x008fe20000000000 */
[----:B--2---:R-:W-:-:S03]  /*03b0*/  FADD R0, R0, -R9 ;  /* 0x8000000900007221 */ /* 0x004fc60000000000 */
[----:B------:R-:W-:-:S04]  /*03c0*/  FMUL R9, R8, R8 ;  /* 0x0000000808097220 */ /* 0x000fc80000400000 */
[----:B------:R-:W-:Y:S01]  /*03d0*/  FFMA R9, R0, R0, R9 ;  /* 0x0000000000097223 */ /* 0x000fe20000000009 */
[----:B----4-:R-:W-:-:S04]  /*03e0*/  FADD R10, R10, -R13 ;  /* 0x8000000d0a0a7221 */ /* 0x010fc80000000000 */
[----:B------:R-:W-:-:S04]  /*03f0*/  FFMA R0, R10, R10, R9 ;  /* 0x0000000a0a007223 */ /* 0x000fc80000000009 */
[----:B------:R-:W-:Y:S01]  /*0400*/  VIADD R8, R0, 0xf3000000 ;  /* 0xf300000000087836 */ /* 0x000fe20000000000 */
[----:B------:R0:W2:Y:S04]  /*0410*/  MUFU.RSQ R9, R0 ;  /* 0x0000000000097308 */ /* 0x0000a80000001400 */
[----:B------:R-:W-:-:S13]  /*0420*/  ISETP.GT.U32.AND P0, PT, R8, 0x727fffff, PT ;  /* 0x727fffff0800780c */ /* 0x000fda0003f04070 */
[----:B0-2---:R-:W-:Y:S05]  /*0430*/  @!P0 BRA `(.L_x_28) ;  /* 0x0000000000108947 */ /* 0x005fea0003800000 */
[----:B------:R-:W-:-:S07]  /*0440*/  MOV R9, 0x460 ;  /* 0x0000046000097802 */ /* 0x000fce0000000f00 */
[----:B-1----:R-:W-:Y:S05]  /*0450*/  CALL.REL.NOINC `($__internal_2_$__cuda_sm20_sqrt_rn_f32_slowpath) ;  /* 0x0000000800987944 */ /* 0x002fea0003c00000 */
[----:B------:R-:W-:Y:S01]  /*0460*/  IMAD.MOV.U32 R4, RZ, RZ, R0 ;  /* 0x000000ffff047224 */ /* 0x000fe200078e0000 */
[----:B------:R-:W-:Y:S06]  /*0470*/  BRA `(.L_x_29) ;  /* 0x0000000000107947 */ /* 0x000fec0003800000 */
.L_x_28:
[----:B------:R-:W-:Y:S01]  /*0480*/  FMUL.FTZ R5, R0, R9 ;  /* 0x0000000900057220 */ /* 0x000fe20000410000 */
[----:B------:R-:W-:-:S03]  /*0490*/  FMUL.FTZ R4, R9, 0.5 ;  /* 0x3f00000009047820 */ /* 0x000fc60000410000 */
[----:B------:R-:W-:-:S04]  /*04a0*/  FFMA R0, -R5, R5, R0 ;  /* 0x0000000505007223 */ /* 0x000fc80000000100 */
[----:B------:R-:W-:-:S07]  /*04b0*/  FFMA R4, R0, R4, R5 ;  /* 0x0000000400047223 */ /* 0x000fce0000000005 */
.L_x_29:
[----:B------:R-:W-:Y:S05]  /*04c0*/  BSYNC.RECONVERGENT B0 ;  /* 0x0000000000007941 */ /* 0x000fea0003800200 */
.L_x_27:
[----:B------:R-:W0:Y:S02]  /*04d0*/  LDCU UR6, c[0x0][0x3a4] ;  /* 0x00007480ff0677ac */ /* 0x000e240008000800 */
[----:B0-----:R-:W-:-:S13]  /*04e0*/  FSETP.GTU.AND P0, PT, R4, UR6, PT ;  /* 0x0000000604007c0b */ /* 0x001fda000bf0c000 */
[----:B------:R-:W-:Y:S05]  /*04f0*/  @!P0 EXIT ;  /* 0x000000000000894d */ /* 0x000fea0003800000 */
[----:B------:R0:W2:Y:S01]  /*0500*/  LDS R5, [R2] ;  /* 0x0000000002057984 */ /* 0x0000a20000000800 */
[----:B------:R-:W3:Y:S01]  /*0510*/  LDCU UR6, c[0x0][0x39c] ;  /* 0x00007380ff0677ac */ /* 0x000ee20008000800 */
[----:B------:R-:W-:Y:S02]  /*0520*/  IMAD.MOV.U32 R0, RZ, RZ, RZ ;  /* 0x000000ffff007224 */ /* 0x000fe400078e00ff */
[----:B------:R0:W4:Y:S04]  /*0530*/  LDS R6, [R2+0x4] ;  /* 0x0000040002067984 */ /* 0x0001280000000800 */
[----:B------:R0:W0:Y:S01]  /*0540*/  LDS R7, [R2+0x8] ;  /* 0x0000080002077984 */ /* 0x0000220000000800 */
[----:B---3--:R-:W-:-:S09]  /*0550*/  UISETP.GE.AND UP0, UPT, UR6, 0x1, UPT ;  /* 0x000000010600788c */ /* 0x008fd2000bf06270 */
[----:B------:R-:W-:Y:S05]  /*0560*/  BRA.U !UP0, `(.L_x_30) ;  /* 0x0000000108887547 */ /* 0x000fea000b800000 */
[----:B01----:R-:W0:Y:S01]  /*0570*/  LDC R2, c[0x0][0x3a8] ;  /* 0x0000ea00ff027b82 */ /* 0x003e220000000800 */
[----:B------:R-:W-:Y:S01]  /*0580*/  BSSY.RECONVERGENT B0, `(.L_x_30) ;  /* 0x0000020000007945 */ /* 0x000fe20003800200 */
[----:B------:R-:W-:Y:S01]  /*0590*/  IMAD.MOV.U32 R12, RZ, RZ, RZ ;  /* 0x000000ffff0c7224 */ /* 0x000fe200078e00ff */
[----:B------:R-:W1:Y:S01]  /*05a0*/  LDCU UR7, c[0x0][0x39c] ;  /* 0x00007380ff0777ac */ /* 0x000e620008000800 */
[----:B------:R-:W-:Y:S01]  /*05b0*/  IMAD.MOV.U32 R0, RZ, RZ, RZ ;  /* 0x000000ffff007224 */ /* 0x000fe200078e00ff */
[----:B------:R-:W3:Y:S03]  /*05c0*/  LDCU UR6, c[0x0][0x3ac] ;  /* 0x00007580ff0677ac */ /* 0x000ee60008000800 */
[----:B------:R-:W1:Y:S01]  /*05d0*/  LDC.64 R8, c[0x0][0x380] ;  /* 0x0000e000ff087b82 */ /* 0x000e620000000a00 */
[----:B0--3--:R-:W-:-:S07]  /*05e0*/  FMUL R2, R2, R2 ;  /* 0x0000000202027220 */ /* 0x009fce0000400000 */
.L_x_34:
[----:B------:R-:W-:Y:S01]  /*05f0*/  ISETP.NE.AND P0, PT, R12, R3, PT ;  /* 0x000000030c00720c */ /* 0x000fe20003f05270 */
[----:B------:R-:W-:-:S12]  /*0600*/  BSSY.RELIABLE B1, `(.L_x_31) ;  /* 0x0000014000017945 */ /* 0x000fd80003800100 */
[----:B------:R-:W-:Y:S05]  /*0610*/  @!P0 BRA `(.L_x_32) ;  /* 0x0000000000488947 */ /* 0x000fea0003800000 */
[----:B------:R-:W-:-:S04]  /*0620*/  IMAD R11, R12, 0x3, RZ ;  /* 0x000000030c0b7824 */ /* 0x000fc800078e02ff */
[----:B-1----:R-:W-:-:S05]  /*0630*/  IMAD.WIDE.U32 R10, R11, 0x4, R8 ;  /* 0x000000040b0a7825 */ /* 0x002fca00078e0008 */
[----:B------:R-:W4:Y:S04]  /*0640*/  LDG.E.CONSTANT R13, desc[UR4][R10.64+0x4] ;  /* 0x000004040a0d7981 */ /* 0x000f28000c1e9900 */
[----:B------:R-:W2:Y:S04]  /*0650*/  LDG.E.CONSTANT R14, desc[UR4][R10.64] ;  /* 0x000000040a0e7981 */ /* 0x000ea8000c1e9900 */
[----:B------:R-:W3:Y:S01]  /*0660*/  LDG.E.CONSTANT R16, desc[UR4][R10.64+0x8] ;  /* 0x000008040a107981 */ /* 0x000ee2000c1e9900 */
[----:B----4-:R-:W-:Y:S01]  /*0670*/  FADD R13, -R6, R13 ;  /* 0x0000000d060d7221 */ /* 0x010fe20000000100 */
[----:B--2---:R-:W-:-:S03]  /*0680*/  FADD R14, -R5, R14 ;  /* 0x0000000e050e7221 */ /* 0x004fc60000000100 */
[----:B------:R-:W-:Y:S01]  /*0690*/  FMUL R13, R13, R13 ;  /* 0x0000000d0d0d7220 */ /* 0x000fe20000400000 */
[----:B---3--:R-:W-:-:S03]  /*06a0*/  FADD R16, -R7, R16 ;  /* 0x0000001007107221 */ /* 0x008fc60000000100 */
[----:B------:R-:W-:-:S04]  /*06b0*/  FFMA R13, R14, R14, R13 ;  /* 0x0000000e0e0d7223 */ /* 0x000fc8000000000d */
[----:B------:R-:W-:-:S05]  /*06c0*/  FFMA R13, R16, R16, R13 ;  /* 0x00000010100d7223 */ /* 0x000fca000000000d */
[----:B------:R-:W-:Y:S01]  /*06d0*/  FSETP.GEU.AND P0, PT, R13, R2, PT ;  /* 0x000000020d00720b */ /* 0x000fe20003f0e000 */
[----:B------:R-:W-:-:S12]  /*06e0*/  VIADD R13, R0, 0x1 ;  /* 0x00000001000d7836 */ /* 0x000fd80000000000 */
[----:B------:R-:W-:-:S04]  /*06f0*/  @P0 IMAD.MOV R13, RZ, RZ, R0 ;  /* 0x000000ffff0d0224 */ /* 0x000fc800078e0200 */
[----:B------:R-:W-:Y:S01]  /*0700*/  IMAD.MOV.U32 R0, RZ, RZ, R13 ;  /* 0x000000ffff007224 */ /* 0x000fe200078e000d */
[----:B------:R-:W-:-:S13]  /*0710*/  ISETP.GE.AND P0, PT, R13, UR6, PT ;  /* 0x000000060d007c0c */ /* 0x000fda000bf06270 */
[----:B------:R-:W-:Y:S05]  /*0720*/  @P0 BREAK.RELIABLE B1 ;  /* 0x0000000000010942 */ /* 0x000fea0003800100 */
[----:B------:R-:W-:Y:S05]  /*0730*/  @P0 BRA `(.L_x_33) ;  /* 0x0000000000100947 */ /* 0x000fea0003800000 */
.L_x_32:
[----:B-1----:R-:W-:Y:S05]  /*0740*/  BSYNC.RELIABLE B1 ;  /* 0x0000000000017941 */ /* 0x002fea0003800100 */
.L_x_31:
[----:B------:R-:W-:-:S05]  /*0750*/  VIADD R12, R12, 0x1 ;  /* 0x000000010c0c7836 */ /* 0x000fca0000000000 */
[----:B------:R-:W-:-:S13]  /*0760*/  ISETP.NE.AND P0, PT, R12, UR7, PT ;  /* 0x000000070c007c0c */ /* 0x000fda000bf05270 */
[----:B------:R-:W-:Y:S05]  /*0770*/  @P0 BRA `(.L_x_34) ;  /* 0xfffffffc009c0947 */ /* 0x000fea000383ffff */
.L_x_33:
[----:B------:R-:W-:Y:S05]  /*0780*/  BSYNC.RECONVERGENT B0 ;  /* 0x0000000000007941 */ /* 0x000fea0003800200 */
.L_x_30:
[----:B------:R-:W3:Y:S02]  /*0790*/  LDCU UR8, c[0x0][0x3ac] ;  /* 0x00007580ff0877ac */ /* 0x000ee40008000800 */
[----:B---3--:R-:W-:-:S13]  /*07a0*/  ISETP.GE.AND P0, PT, R0, UR8, PT ;  /* 0x0000000800007c0c */ /* 0x008fda000bf06270 */
[----:B------:R-:W-:Y:S05]  /*07b0*/  @P0 EXIT ;  /* 0x000000000000094d */ /* 0x000fea0003800000 */
[----:B------:R-:W-:Y:S01]  /*07c0*/  I2FP.F32.S32 R3, UR8 ;  /* 0x0000000800037c45 */ /* 0x000fe20008201400 */
[----:B------:R-:W-:Y:S01]  /*07d0*/  BSSY.RECONVERGENT B0, `(.L_x_35) ;  /* 0x000000e000007945 */ /* 0x000fe20003800200 */
[----:B------:R-:W-:Y:S02]  /*07e0*/  IADD3 R0, PT, PT, -R0, UR8, RZ ;  /* 0x0000000800007c10 */ /* 0x000fe4000fffe1ff */
[----:B01----:R-:W0:Y:S02]  /*07f0*/  MUFU.RCP R2, R3 ;  /* 0x0000000300027308 */ /* 0x003e240000001000 */
        /* <DEDUP_REMOVED lines=9> */
[----:B--2-4-:R-:W-:Y:S05]  /*0890*/  CALL.REL.NOINC `($__internal_3_$__cuda_sm3x_div_rn_noftz_f32_slowpath) ;  /* 0x0000000400e47944 */ /* 0x014fea0003c00000 */
[----:B------:R-:W-:-:S07]  /*08a0*/  IMAD.MOV.U32 R9, RZ, RZ, R0 ;  /* 0x000000ffff097224 */ /* 0x000fce00078e0000 */
.L_x_36:
[----:B------:R-:W-:Y:S05]  /*08b0*/  BSYNC.RECONVERGENT B0 ;  /* 0x0000000000007941 */ /* 0x000fea0003800200 */
.L_x_35:
[----:B------:R-:W0:Y:S01]  /*08c0*/  S2R R11, SR_LANEID ;  /* 0x00000000000b7919 */ /* 0x000e220000000000 */
[----:B------:R-:W-:Y:S01]  /*08d0*/  VOTEU.ANY UR6, UPT, PT ;  /* 0x0000000000067886 */ /* 0x000fe200038e0100 */
[----:B------:R-:W1:Y:S01]  /*08e0*/  LDC.64 R2, c[0x0][0x3b8] ;  /* 0x0000ee00ff027b82 */ /* 0x000e620000000a00 */
[----:B------:R-:W0:Y:S08]  /*08f0*/  FLO.U32 R0, UR6 ;  /* 0x0000000600007d00 */ /* 0x000e3000080e0000 */
[----:B------:R-:W1:Y:S01]  /*0900*/  POPC R13, UR6 ;  /* 0x00000006000d7d09 */ /* 0x000e620008000000 */
[----:B0-----:R-:W-:-:S13]  /*0910*/  ISETP.EQ.U32.AND P0, PT, R0, R11, PT ;  /* 0x0000000b0000720c */ /* 0x001fda0003f02070 */
[----:B-1----:R-:W3:Y:S01]  /*0920*/  @P0 ATOMG.E.ADD.STRONG.GPU PT, R3, desc[UR4][R2.64], R13 ;  /* 0x8000000d020309a8 */ /* 0x002ee200081ef104 */
[----:B------:R-:W0:Y:S02]  /*0930*/  S2R R8, SR_LTMASK ;  /* 0x0000000000087919 */ /* 0x000e240000003900 */
[----:B0-----:R-:W-:Y:S01]  /*0940*/  LOP3.LUT R8, R8, UR6, RZ, 0xc0, !PT ;  /* 0x0000000608087c12 */ /* 0x001fe2000f8ec0ff */
[----:B------:R-:W0:Y:S05]  /*0950*/  LDCU UR6, c[0x0][0x3c0] ;  /* 0x00007800ff0677ac */ /* 0x000e2a0008000800 */
[----:B------:R-:W1:Y:S01]  /*0960*/  POPC R8, R8 ;  /* 0x0000000800087309 */ /* 0x000e620000000000 */
[----:B---3--:R-:W1:Y:S02]  /*0970*/  SHFL.IDX PT, R11, R3, R0, 0x1f ;  /* 0x00001f00030b7589 */ /* 0x008e6400000e0000 */
[----:B-1----:R-:W-:-:S04]  /*0980*/  IADD3 R11, PT, PT, R11, R8, RZ ;  /* 0x000000080b0b7210 */ /* 0x002fc80007ffe0ff */
[----:B0-----:R-:W-:-:S13]  /*0990*/  ISETP.GE.AND P0, PT, R11, UR6, PT ;  /* 0x000000060b007c0c */ /* 0x001fda000bf06270 */
[----:B------:R-:W-:Y:S05]  /*09a0*/  @P0 EXIT ;  /* 0x000000000000094d */ /* 0x000fea0003800000 */
[----:B------:R-:W0:Y:S01]  /*09b0*/  LDC.64 R2, c[0x0][0x3b0] ;  /* 0x0000ec00ff027b82 */ /* 0x000e220000000a00 */
[----:B--2---:R-:W-:Y:S01]  /*09c0*/  SHF.R.U32.HI R13, RZ, 0x18, R5 ;  /* 0x00000018ff0d7819 */ /* 0x004fe20000011605 */
[----:B------:R-:W-:Y:S01]  /*09d0*/  FMUL R29, R9, R4 ;  /* 0x00000004091d7220 */ /* 0x000fe20000400000 */
[--C-:B------:R-:W-:Y:S02]  /*09e0*/  SHF.R.U32.HI R21, RZ, 0x18, R7.reuse ;  /* 0x00000018ff157819 */ /* 0x100fe40000011607 */
[----:B------:R-:W-:Y:S02]  /*09f0*/  SHF.R.U32.HI R23, RZ, 0x8, R7 ;  /* 0x00000008ff177819 */ /* 0x000fe40000011607 */
[----:B------:R-:W-:Y:S01]  /*0a00*/  SHF.R.U32.HI R9, RZ, 0x8, R5 ;  /* 0x00000008ff097819 */ /* 0x000fe20000011605 */
[----:B------:R-:W1:Y:S01]  /*0a10*/  LDC R0, c[0x0][0x3a0] ;  /* 0x0000e800ff007b82 */ /* 0x000e620000000800 */
[--C-:B----4-:R-:W-:Y:S02]  /*0a20*/  SHF.R.U32.HI R15, RZ, 0x18, R6.reuse ;  /* 0x00000018ff0f7819 */ /* 0x110fe40000011606 */
[----:B------:R-:W-:-:S02]  /*0a30*/  SHF.R.U32.HI R17, RZ, 0x10, R6 ;  /* 0x00000010ff117819 */ /* 0x000fc40000011606 */
[----:B------:R-:W-:Y:S02]  /*0a40*/  SHF.R.U32.HI R19, RZ, 0x8, R6 ;  /* 0x00000008ff137819 */ /* 0x000fe40000011606 */
[--C-:B------:R-:W-:Y:S02]  /*0a50*/  SHF.R.U32.HI R25, RZ, 0x18, R29.reuse ;  /* 0x00000018ff197819 */ /* 0x100fe4000001161d */
[----:B------:R-:W-:Y:S01]  /*0a60*/  SHF.R.U32.HI R27, RZ, 0x10, R29 ;  /* 0x00000010ff1b7819 */ /* 0x000fe2000001161d */
[----:B0-----:R-:W-:Y:S01]  /*0a70*/  IMAD.WIDE R2, R11, 0x3c, R2 ;  /* 0x0000003c0b027825 */ /* 0x001fe200078e0202 */
[----:B------:R-:W-:-:S04]  /*0a80*/  SHF.R.U32.HI R11, RZ, 0x10, R5 ;  /* 0x00000010ff0b7819 */ /* 0x000fc80000011605 */
[----:B------:R0:W-:Y:S04]  /*0a90*/  STG.E.U8 desc[UR4][R2.64+0xb], R13 ;  /* 0x00000b0d02007986 */ /* 0x0001e8000c101104 */
[----:B------:R2:W-:Y:S04]  /*0aa0*/  STG.E.U8 desc[UR4][R2.64+0x10], R7 ;  /* 0x0000100702007986 */ /* 0x0005e8000c101104 */
[----:B------:R1:W-:Y:S01]  /*0ab0*/  STG.E.U8 desc[UR4][R2.64+0xa], R11 ;  /* 0x00000a0b02007986 */ /* 0x0003e2000c101104 */
[----:B0-----:R-:W-:-:S03]  /*0ac0*/  SHF.R.U32.HI R13, RZ, 0x10, R7 ;  /* 0x00000010ff0d7819 */ /* 0x001fc60000011607 */
[----:B------:R0:W-:Y:S01]  /*0ad0*/  STG.E.U8 desc[UR4][R2.64+0x9], R9 ;  /* 0x0000090902007986 */ /* 0x0001e2000c101104 */
[----:B--2---:R-:W2:Y:S03]  /*0ae0*/  LDC.U8 R7, c[0x0][0x3a0] ;  /* 0x0000e800ff077b82 */ /* 0x004ea60000000000 */
[----:B------:R3:W-:Y:S01]  /*0af0*/  STG.E.U8 desc[UR4][R2.64+0x8], R5 ;  /* 0x0000080502007986 */ /* 0x0007e2000c101104 */
[----:B-1----:R-:W-:-:S03]  /*0b00*/  SHF.R.U32.HI R11, RZ, 0x8, R0 ;  /* 0x00000008ff0b7819 */ /* 0x002fc60000011600 */
[----:B------:R1:W-:Y:S01]  /*0b10*/  STG.E.U8 desc[UR4][R2.64+0xf], R15 ;  /* 0x00000f0f02007986 */ /* 0x0003e2000c101104 */
[----:B0-----:R-:W-:-:S03]  /*0b20*/  SHF.R.U32.HI R9, RZ, 0x10, R0 ;  /* 0x00000010ff097819 */ /* 0x001fc60000011600 */
[----:B------:R-:W-:Y:S01]  /*0b30*/  STG.E.U8 desc[UR4][R2.64+0xe], R17 ;  /* 0x00000e1102007986 */ /* 0x000fe2000c101104 */
[----:B---3--:R-:W-:-:S03]  /*0b40*/  SHF.R.U32.HI R5, RZ, 0x18, R0 ;  /* 0x00000018ff057819 */ /* 0x008fc60000011600 */
[----:B------:R-:W-:Y:S01]  /*0b50*/  STG.E.U8 desc[UR4][R2.64+0xd], R19 ;  /* 0x00000d1302007986 */ /* 0x000fe2000c101104 */
[----:B-1----:R-:W-:-:S03]  /*0b60*/  SHF.R.U32.HI R15, RZ, 0x8, R29 ;  /* 0x00000008ff0f7819 */ /* 0x002fc6000001161d */
        /* <DEDUP_REMOVED lines=51> */
[----:B--2---:R-:W-:Y:S01]  /*0ea0*/  STG.E.U8 desc[UR4][R2.64], R7 ;  /* 0x0000000702007986 */ /* 0x004fe2000c101104 */
[----:B------:R-:W-:Y:S05]  /*0eb0*/  EXIT ;  /* 0x000000000000794d */ /* 0x000fea0003800000 */
        .weak           $__internal_2_$__cuda_sm20_sqrt_rn_f32_slowpath
        .type           $__internal_2_$__cuda_sm20_sqrt_rn_f32_slowpath,@function
        .size           $__internal_2_$__cuda_sm20_sqrt_rn_f32_slowpath,($__internal_3_$__cuda_sm3x_div_rn_noftz_f32_slowpath - $__internal_2_$__cuda_sm20_sqrt_rn_f32_slowpath)
$__internal_2_$__cuda_sm20_sqrt_rn_f32_slowpath:
        /* <DEDUP_REMOVED lines=19> */
.L_x_37:
[----:B------:R-:W-:Y:S02]  /*0ff0*/  IMAD.MOV.U32 R0, RZ, RZ, R4 ;  /* 0x000000ffff007224 */ /* 0x000fe400078e0004 */
[----:B------:R-:W-:Y:S02]  /*1000*/  IMAD.MOV.U32 R4, RZ, RZ, R9 ;  /* 0x000000ffff047224 */ /* 0x000fe400078e0009 */
[----:B------:R-:W-:-:S04]  /*1010*/  IMAD.MOV.U32 R5, RZ, RZ, 0x0 ;  /* 0x00000000ff057424 */ /* 0x000fc800078e00ff */
[----:B------:R-:W-:Y:S05]  /*1020*/  RET.REL.NODEC R4 `(nhs_spike_detect) ;  /* 0xffffffec04f47950 */ /* 0x000fea0003c3ffff */
        .weak           $__internal_3_$__cuda_sm3x_div_rn_noftz_f32_slowpath
        .type           $__internal_3_$__cuda_sm3x_div_rn_noftz_f32_slowpath,@function
        .size           $__internal_3_$__cuda_sm3x_div_rn_noftz_f32_slowpath,(.L_x_63 - $__internal_3_$__cuda_sm3x_div_rn_noftz_f32_slowpath)
$__internal_3_$__cuda_sm3x_div_rn_noftz_f32_slowpath:
[--C-:B------:R-:W-:Y:S01]  /*1030*/  SHF.R.U32.HI R9, RZ, 0x17, R3.reuse ;  /* 0x00000017ff097819 */ /* 0x100fe20000011603 */
[----:B------:R-:W-:Y:S01]  /*1040*/  BSSY.RECONVERGENT B1, `(.L_x_38) ;  /* 0x0000064000017945 */ /* 0x000fe20003800200 */
[----:B------:R-:W-:Y:S01]  /*1050*/  SHF.R.U32.HI R8, RZ, 0x17, R0 ;  /* 0x00000017ff087819 */ /* 0x000fe20000011600 */
[----:B------:R-:W-:Y:S01]  /*1060*/  IMAD.MOV.U32 R11, RZ, RZ, R3 ;  /* 0x000000ffff0b7224 */ /* 0x000fe200078e0003 */
[----:B------:R-:W-:Y:S02]  /*1070*/  LOP3.LUT R9, R9, 0xff, RZ, 0xc0, !PT ;  /* 0x000000ff09097812 */ /* 0x000fe400078ec0ff */
[----:B------:R-:W-:Y:S02]  /*1080*/  LOP3.LUT R14, R8, 0xff, RZ, 0xc0, !PT ;  /* 0x000000ff080e7812 */ /* 0x000fe400078ec0ff */
[----:B------:R-:W-:Y:S01]  /*1090*/  MOV R10, R0 ;  /* 0x00000000000a7202 */ /* 0x000fe20000000f00 */
[----:B------:R-:W-:Y:S02]  /*10a0*/  VIADD R12, R9, 0xffffffff ;  /* 0xffffffff090c7836 */ /* 0x000fe40000000000 */
[----:B------:R-:W-:-:S03]  /*10b0*/  VIADD R13, R14, 0xffffffff ;  /* 0xffffffff0e0d7836 */ /* 0x000fc60000000000 */
        /* <DEDUP_REMOVED lines=27> */
.L_x_39:
[----:B------:R-:W-:Y:S01]  /*1270*/  LEA R0, R9, 0xc0800000, 0x17 ;  /* 0xc080000009007811 */ /* 0x000fe200078eb8ff */
[----:B------:R-:W-:Y:S01]  /*1280*/  VIADD R3, R14, 0xffffff81 ;  /* 0xffffff810e037836 */ /* 0x000fe20000000000 */
[----:B------:R-:W-:Y:S03]  /*1290*/  BSSY.RECONVERGENT B2, `(.L_x_44) ;  /* 0x0000035000027945 */ /* 0x000fe60003800200 */
[----:B------:R-:W-:Y:S01]  /*12a0*/  IMAD.IADD R11, R11, 0x1, -R0 ;  /* 0x000000010b0b7824 */ /* 0x000fe200078e0a00 */
[C---:B------:R-:W-:Y:S01]  /*12b0*/  IADD3 R9, PT, PT, R3.reuse, 0x7f, -R9 ;  /* 0x0000007f03097810 */ /* 0x040fe20007ffe809 */
[----:B------:R-:W-:Y:S02]  /*12c0*/  IMAD R0, R3, -0x800000, R10 ;  /* 0xff80000003007824 */ /* 0x000fe400078e020a */
[----:B------:R-:W0:Y:S01]  /*12d0*/  MUFU.RCP R12, R11 ;  /* 0x0000000b000c7308 */ /* 0x000e220000001000 */
[----:B------:R-:W-:Y:S01]  /*12e0*/  FADD.FTZ R13, -R11, -RZ ;  /* 0x800000ff0b0d7221 */ /* 0x000fe20000010100 */
[----:B------:R-:W-:-:S03]  /*12f0*/  IMAD.IADD R9, R9, 0x1, R8 ;  /* 0x0000000109097824 */ /* 0x000fc600078e0208 */
        /* <DEDUP_REMOVED lines=8> */
[----:B------:R-:W-:-:S04]  /*1380*/  LOP3.LUT R3, R3, 0xff, RZ, 0xc0, !PT ;  /* 0x000000ff03037812 */ /* 0x000fc800078ec0ff */
[----:B------:R-:W-:-:S05]  /*1390*/  IADD3 R11, PT, PT, R3, R9, RZ ;  /* 0x00000009030b7210 */ /* 0x000fca0007ffe0ff */
        /* <DEDUP_REMOVED lines=11> */
[-CC-:B------:R-:W-:Y:S01]  /*1450*/  FFMA.RM R8, R17, R13.reuse, R10.reuse ;  /* 0x0000000d11087223 */ /* 0x180fe2000000400a */
[C---:B------:R-:W-:Y:S02]  /*1460*/  ISETP.NE.AND P2, PT, R11.reuse, RZ, PT ;  /* 0x000000ff0b00720c */ /* 0x040fe40003f45270 */
[----:B------:R-:W-:Y:S02]  /*1470*/  ISETP.NE.AND P1, PT, R11, RZ, PT ;  /* 0x000000ff0b00720c */ /* 0x000fe40003f25270 */
[----:B------:R-:W-:Y:S01]  /*1480*/  LOP3.LUT R9, R3, 0x7fffff, RZ, 0xc0, !PT ;  /* 0x007fffff03097812 */ /* 0x000fe200078ec0ff */
[----:B------:R-:W-:Y:S01]  /*1490*/  FFMA.RP R3, R17, R13, R10 ;  /* 0x0000000d11037223 */ /* 0x000fe2000000800a */
[----:B------:R-:W-:Y:S02]  /*14a0*/  VIADD R10, R11, 0x20 ;  /* 0x000000200b0a7836 */ /* 0x000fe40000000000 */
[----:B------:R-:W-:Y:S01]  /*14b0*/  LOP3.LUT R9, R9, 0x800000, RZ, 0xfc, !PT ;  /* 0x0080000009097812 */ /* 0x000fe200078efcff */
[----:B------:R-:W-:Y:S01]  /*14c0*/  IMAD.MOV R11, RZ, RZ, -R11 ;  /* 0x000000ffff0b7224 */ /* 0x000fe200078e0a0b */
[----:B------:R-:W-:-:S02]  /*14d0*/  FSETP.NEU.FTZ.AND P0, PT, R3, R8, PT ;  /* 0x000000080300720b */ /* 0x000fc40003f1d000 */
[----:B------:R-:W-:Y:S02]  /*14e0*/  SHF.L.U32 R10, R9, R10, RZ ;  /* 0x0000000a090a7219 */ /* 0x000fe400000006ff */
[----:B------:R-:W-:Y:S02]  /*14f0*/  SEL R8, R11, RZ, P2 ;  /* 0x000000ff0b087207 */ /* 0x000fe40001000000 */
[----:B------:R-:W-:Y:S02]  /*1500*/  ISETP.NE.AND P1, PT, R10, RZ, P1 ;  /* 0x000000ff0a00720c */ /* 0x000fe40000f25270 */
[----:B------:R-:W-:Y:S02]  /*1510*/  SHF.R.U32.HI R8, RZ, R8, R9 ;  /* 0x00000008ff087219 */ /* 0x000fe40000011609 */
[----:B------:R-:W-:Y:S02]  /*1520*/  PLOP3.LUT P0, PT, P0, P1, PT, 0xf8, 0x8f ;  /* 0x00000000008f781c */ /* 0x000fe40000703f70 */
[----:B------:R-:W-:-:S02]  /*1530*/  SHF.R.U32.HI R10, RZ, 0x1, R8 ;  /* 0x00000001ff0a7819 */ /* 0x000fc40000011608 */
[----:B------:R-:W-:-:S04]  /*1540*/  SEL R3, RZ, 0x1, !P0 ;  /* 0x00000001ff037807 */ /* 0x000fc80004000000 */
[----:B------:R-:W-:-:S04]  /*1550*/  LOP3.LUT R3, R3, 0x1, R10, 0xf8, !PT ;  /* 0x0000000103037812 */ /* 0x000fc800078ef80a */
[----:B------:R-:W-:-:S05]  /*1560*/  LOP3.LUT R3, R3, R8, RZ, 0xc0, !PT ;  /* 0x0000000803037212 */ /* 0x000fca00078ec0ff */
[----:B------:R-:W-:-:S05]  /*1570*/  IMAD.IADD R3, R10, 0x1, R3 ;  /* 0x000000010a037824 */ /* 0x000fca00078e0203 */
[----:B------:R-:W-:Y:S01]  /*1580*/  LOP3.LUT R0, R3, R0, RZ, 0xfc, !PT ;  /* 0x0000000003007212 */ /* 0x000fe200078efcff */
[----:B------:R-:W-:Y:S06]  /*1590*/  BRA `(.L_x_47) ;  /* 0x0000000000107947 */ /* 0x000fec0003800000 */
.L_x_46:
[----:B------:R-:W-:-:S04]  /*15a0*/  LOP3.LUT R0, R0, 0x80000000, RZ, 0xc0, !PT ;  /* 0x8000000000007812 */ /* 0x000fc800078ec0ff */
[----:B------:R-:W-:Y:S01]  /*15b0*/  LOP3.LUT R0, R0, 0x7f800000, RZ, 0xfc, !PT ;  /* 0x7f80000000007812 */ /* 0x000fe200078efcff */
[----:B------:R-:W-:Y:S06]  /*15c0*/  BRA `(.L_x_47) ;  /* 0x0000000000047947 */ /* 0x000fec0003800000 */
.L_x_45:
[----:B------:R-:W-:-:S07]  /*15d0*/  IMAD R0, R9, 0x800000, R0 ;  /* 0x0080000009007824 */ /* 0x000fce00078e0200 */
.L_x_47:
[----:B------:R-:W-:Y:S05]  /*15e0*/  BSYNC.RECONVERGENT B2 ;  /* 0x0000000000027941 */ /* 0x000fea0003800200 */
.L_x_44:
[----:B------:R-:W-:Y:S05]  /*15f0*/  BRA `(.L_x_48) ;  /* 0x0000000000207947 */ /* 0x000fea0003800000 */
.L_x_43:
[----:B------:R-:W-:-:S04]  /*1600*/  LOP3.LUT R0, R11, 0x80000000, R10, 0x48, !PT ;  /* 0x800000000b007812 */ /* 0x000fc800078e480a */
[----:B------:R-:W-:Y:S01]  /*1610*/  LOP3.LUT R0, R0, 0x7f800000, RZ, 0xfc, !PT ;  /* 0x7f80000000007812 */ /* 0x000fe200078efcff */
[----:B------:R-:W-:Y:S06]  /*1620*/  BRA `(.L_x_48) ;  /* 0x0000000000147947 */ /* 0x000fec0003800000 */
.L_x_42:
[----:B------:R-:W-:Y:S01]  /*1630*/  LOP3.LUT R0, R11, 0x80000000, R10, 0x48, !PT ;  /* 0x800000000b007812 */ /* 0x000fe200078e480a */
[----:B------:R-:W-:Y:S06]  /*1640*/  BRA `(.L_x_48) ;  /* 0x00000000000c7947 */ /* 0x000fec0003800000 */
.L_x_41:
[----:B------:R-:W0:Y:S01]  /*1650*/  MUFU.RSQ R0, -QNAN ;  /* 0xffc0000000007908 */ /* 0x000e220000001400 */
[----:B------:R-:W-:Y:S05]  /*1660*/  BRA `(.L_x_48) ;  /* 0x0000000000047947 */ /* 0x000fea0003800000 */
.L_x_40:
[----:B------:R-:W-:-:S07]  /*1670*/  FADD.FTZ R0, R0, R3 ;  /* 0x0000000300007221 */ /* 0x000fce0000010000 */
.L_x_48:
[----:B------:R-:W-:Y:S05]  /*1680*/  BSYNC.RECONVERGENT B1 ;  /* 0x0000000000017941 */ /* 0x000fea0003800200 */
.L_x_38:
[----:B------:R-:W-:-:S04]  /*1690*/  IMAD.MOV.U32 R3, RZ, RZ, 0x0 ;  /* 0x00000000ff037424 */ /* 0x000fc800078e00ff */
[----:B0-----:R-:W-:Y:S05]  /*16a0*/  RET.REL.NODEC R2 `(nhs_spike_detect) ;  /* 0xffffffe802547950 */ /* 0x001fea0003c3ffff */
.L_x_49:
        /* <DEDUP_REMOVED lines=13> */
.L_x_63:


//--------------------- .text.nhs_spike_count     --------------------------
	.section	.text.nhs_spike_count,"ax",@progbits
	.align	128
        .global         nhs_spike_count
        .type           nhs_spike_count,@function
        .size           nhs_spike_count,(.L_x_64 - nhs_spike_count)
        .other          nhs_spike_count,@"STO_CUDA_ENTRY STV_DEFAULT"
nhs_spike_count:
.text.nhs_spike_count:
        /* <DEDUP_REMOVED lines=11> */
[----:B0-----:R-:W-:-:S05]  /*00b0*/  IMAD.WIDE R2, R5, 0x4, R2 ;  /* 0x0000000405027825 */ /* 0x001fca00078e0202 */
[----:B-1----:R-:W2:Y:S02]  /*00c0*/  LDG.E.CONSTANT R13, desc[UR8][R2.64] ;  /* 0x00000008020d7981 */ /* 0x002ea4000c1e9900 */
[----:B--2---:R-:W-:-:S04]  /*00d0*/  ISETP.GE.AND P0, PT, R13, UR4, PT ;  /* 0x000000040d007c0c */ /* 0x004fc8000bf06270 */
[----:B------:R-:W-:-:S13]  /*00e0*/  ISETP.LT.OR P0, PT, R13, RZ, P0 ;  /* 0x000000ff0d00720c */ /* 0x000fda0000701670 */
[----:B------:R-:W-:Y:S05]  /*00f0*/  @P0 EXIT ;  /* 0x000000000000094d */ /* 0x000fea0003800000 */
[----:B------:R-:W0:Y:S01]  /*0100*/  LDC.64 R2, c[0x0][0x380] ;  /* 0x0000e000ff027b82 */ /* 0x000e220000000a00 */
[----:B------:R-:W-:-:S07]  /*0110*/  LEA R7, R13, R13, 0x1 ;  /* 0x0000000d0d077211 */ /* 0x000fce00078e08ff */
[----:B------:R-:W1:Y:S01]  /*0120*/  LDC.64 R4, c[0x0][0x388] ;  /* 0x0000e200ff047b82 */ /* 0x000e620000000a00 */
[----:B0-----:R-:W-:-:S05]  /*0130*/  IMAD.WIDE.U32 R2, R7, 0x4, R2 ;  /* 0x0000000407027825 */ /* 0x001fca00078e0002 */
[----:B------:R-:W2:Y:S01]  /*0140*/  LDG.E.CONSTANT R12, desc[UR8][R2.64+0x4] ;  /* 0x00000408020c7981 */ /* 0x000ea2000c1e9900 */
[----:B-1----:R-:W-:-:S03]  /*0150*/  IMAD.WIDE.U32 R4, R7, 0x4, R4 ;  /* 0x0000000407047825 */ /* 0x002fc600078e0004 */
[----:B------:R-:W3:Y:S04]  /*0160*/  LDG.E.CONSTANT R11, desc[UR8][R2.64] ;  /* 0x00000008020b7981 */ /* 0x000ee8000c1e9900 */
[----:B------:R-:W2:Y:S04]  /*0170*/  LDG.E.CONSTANT R7, desc[UR8][R4.64+0x4] ;  /* 0x0000040804077981 */ /* 0x000ea8000c1e9900 */
[----:B------:R-:W3:Y:S04]  /*0180*/  LDG.E.CONSTANT R0, desc[UR8][R4.64] ;  /* 0x0000000804007981 */ /* 0x000ee8000c1e9900 */
[----:B------:R-:W4:Y:S04]  /*0190*/  LDG.E.CONSTANT R10, desc[UR8][R2.64+0x8] ;  /* 0x00000808020a7981 */ /* 0x000f28000c1e9900 */
[----:B------:R-:W4:Y:S01]  /*01a0*/  LDG.E.CONSTANT R9, desc[UR8][R4.64+0x8] ;  /* 0x0000080804097981 */ /* 0x000f22000c1e9900 */
[----:B------:R-:W-:Y:S01]  /*01b0*/  BSSY.RECONVERGENT B0, `(.L_x_50) ;  /* 0x0000012000007945 */ /* 0x000fe20003800200 */
[----:B--2---:R-:W-:Y:S01]  /*01c0*/  FADD R7, R12, -R7 ;  /* 0x800000070c077221 */ /* 0x004fe20000000000 */
[----:B---3--:R-:W-:-:S03]  /*01d0*/  FADD R0, R11, -R0 ;  /* 0x800000000b007221 */ /* 0x008fc60000000000 */
[----:B------:R-:W-:-:S04]  /*01e0*/  FMUL R7, R7, R7 ;  /* 0x0000000707077220 */ /* 0x000fc80000400000 */
[----:B------:R-:W-:Y:S01]  /*01f0*/  FFMA R0, R0, R0, R7 ;  /* 0x0000000000007223 */ /* 0x000fe20000000007 */
[----:B----4-:R-:W-:-:S04]  /*0200*/  FADD R9, R10, -R9 ;  /* 0x800000090a097221 */ /* 0x010fc80000000000 */
[----:B------:R-:W-:-:S05]  /*0210*/  FFMA R0, R9, R9, R0 ;  /* 0x0000000909007223 */ /* 0x000fca0000000000 */
[----:B------:R-:W-:Y:S01]  /*0220*/  IADD3 R6, PT, PT, R0, -0xd000000, RZ ;  /* 0xf300000000067810 */ /* 0x000fe20007ffe0ff */
[----:B------:R0:W1:Y:S03]  /*0230*/  MUFU.RSQ R7, R0 ;  /* 0x0000000000077308 */ /* 0x0000660000001400 */
[----:B------:R-:W-:-:S13]  /*0240*/  ISETP.GT.U32.AND P0, PT, R6, 0x727fffff, PT ;  /* 0x727fffff0600780c */ /* 0x000fda0003f04070 */
[----:B0-----:R-:W-:Y:S05]  /*0250*/  @!P0 BRA `(.L_x_51) ;  /* 0x00000000000c8947 */ /* 0x001fea0003800000 */
[----:B-1----:R-:W-:-:S07]  /*0260*/  MOV R7, 0x280 ;  /* 0x0000028000077802 */ /* 0x002fce0000000f00 */
[----:B------:R-:W-:Y:S05]  /*0270*/  CALL.REL.NOINC `($__internal_4_$__cuda_sm20_sqrt_rn_f32_slowpath) ;  /* 0x0000000800bc7944 */ /* 0x000fea0003c00000 */
[----:B------:R-:W-:Y:S05]  /*0280*/  BRA `(.L_x_52) ;  /* 0x0000000000107947 */ /* 0x000fea0003800000 */
.L_x_51:
[----:B-1----:R-:W-:Y:S01]  /*0290*/  FMUL.FTZ R3, R0, R7 ;  /* 0x0000000700037220 */ /* 0x002fe20000410000 */
[----:B------:R-:W-:-:S03]  /*02a0*/  FMUL.FTZ R7, R7, 0.5 ;  /* 0x3f00000007077820 */ /* 0x000fc60000410000 */
[----:B------:R-:W-:-:S04]  /*02b0*/  FFMA R0, -R3, R3, R0 ;  /* 0x0000000303007223 */ /* 0x000fc80000000100 */
[----:B------:R-:W-:-:S07]  /*02c0*/  FFMA R0, R0, R7, R3 ;  /* 0x0000000700007223 */ /* 0x000fce0000000003 */
.L_x_52:
[----:B------:R-:W-:Y:S05]  /*02d0*/  BSYNC.RECONVERGENT B0 ;  /* 0x0000000000007941 */ /* 0x000fea0003800200 */
.L_x_50:
[----:B------:R-:W0:Y:S02]  /*02e0*/  LDCU UR4, c[0x0][0x3a0] ;  /* 0x00007400ff0477ac */ /* 0x000e240008000800 */
[----:B0-----:R-:W-:-:S13]  /*02f0*/  FSETP.GTU.AND P0, PT, R0, UR4, PT ;  /* 0x0000000400007c0b */ /* 0x001fda000bf0c000 */
[----:B------:R-:W-:Y:S05]  /*0300*/  @!P0 EXIT ;  /* 0x000000000000894d */ /* 0x000fea0003800000 */
[----:B------:R-:W0:Y:S01]  /*0310*/  LDCU UR4, c[0x0][0x39c] ;  /* 0x00007380ff0477ac */ /* 0x000e220008000800 */
[----:B------:R-:W-:Y:S01]  /*0320*/  HFMA2 R0, -RZ, RZ, 0, 0 ;  /* 0x00000000ff007431 */ /* 0x000fe200000001ff */
[----:B0-----:R-:W-:-:S09]  /*0330*/  UISETP.GE.AND UP0, UPT, UR4, 0x1, UPT ;  /* 0x000000010400788c */ /* 0x001fd2000bf06270 */
[----:B------:R-:W-:Y:S05]  /*0340*/  BRA.U !UP0, `(.L_x_53) ;  /* 0x00000009085c7547 */ /* 0x000fea000b800000 */
[----:B------:R-:W0:Y:S01]  /*0350*/  LDC R15, c[0x0][0x3a4] ;  /* 0x0000e900ff0f7b82 */ /* 0x000e220000000800 */
[----:B------:R-:W-:Y:S01]  /*0360*/  UISETP.GE.U32.AND UP0, UPT, UR4, 0x4, UPT ;  /* 0x000000040400788c */ /* 0x000fe2000bf06070 */
[----:B------:R-:W-:Y:S01]  /*0370*/  MOV R14, RZ ;  /* 0x000000ff000e7202 */ /* 0x000fe20000000f00 */
[----:B------:R-:W-:Y:S01]  /*0380*/  ULOP3.LUT UR5, UR4, 0x3, URZ, 0xc0, !UPT ;  /* 0x0000000304057892 */ /* 0x000fe2000f8ec0ff */
[----:B------:R-:W-:-:S03]  /*0390*/  MOV R0, RZ ;  /* 0x000000ff00007202 */ /* 0x000fc60000000f00 */
[----:B------:R-:W-:Y:S01]  /*03a0*/  UISETP.NE.AND UP1, UPT, UR5, URZ, UPT ;  /* 0x000000ff0500728c */ /* 0x000fe2000bf25270 */
[----:B0-----:R-:W-:Y:S02]  /*03b0*/  FMUL R15, R15, R15 ;  /* 0x0000000f0f0f7220 */ /* 0x001fe40000400000 */
[----:B------:R-:W-:Y:S08]  /*03c0*/  BRA.U !UP0, `(.L_x_54) ;  /* 0x0000000508447547 */ /* 0x000ff0000b800000 */
[----:B------:R-:W-:Y:S01]  /*03d0*/  ULOP3.LUT UR4, UR4, 0x7ffffffc, URZ, 0xc0, !UPT ;  /* 0x7ffffffc04047892 */ /* 0x000fe2000f8ec0ff */
[----:B------:R-:W-:Y:S01]  /*03e0*/  HFMA2 R0, -RZ, RZ, 0, 0 ;  /* 0x00000000ff007431 */ /* 0x000fe200000001ff */
[----:B------:R-:W-:Y:S02]  /*03f0*/  IADD3 R22, PT, PT, -R13, RZ, RZ ;  /* 0x000000ff0d167210 */ /* 0x000fe40007ffe1ff */
[----:B------:R-:W-:Y:S02]  /*0400*/  MOV R17, 0x6 ;  /* 0x0000000600117802 */ /* 0x000fe40000000f00 */
[----:B------:R-:W-:Y:S01]  /*0410*/  MOV R14, UR4 ;  /* 0x00000004000e7c02 */ /* 0x000fe20008000f00 */
[----:B------:R-:W-:-:S06]  /*0420*/  UMOV UR4, URZ ;  /* 0x000000ff00047c82 */ /* 0x000fcc0008000000 */
.L_x_55:
[----:B------:R-:W-:Y:S01]  /*0430*/  ISETP.NE.AND P4, PT, R22, RZ, PT ;  /* 0x000000ff1600720c */ /* 0x000fe20003f85270 */
[----:B------:R-:W-:-:S06]  /*0440*/  UIADD3 UR6, UPT, UPT, UR4, 0x1, URZ ;  /* 0x0000000104067890 */ /* 0x000fcc000fffe0ff */
[----:B------:R-:W-:Y:S01]  /*0450*/  ISETP.NE.AND P2, PT, R13, UR6, PT ;  /* 0x000000060d007c0c */ /* 0x000fe2000bf45270 */
[----:B------:R-:W-:-:S05]  /*0460*/  UIADD3 UR6, UPT, UPT, UR4, 0x2, URZ ;  /* 0x0000000204067890 */ /* 0x000fca000fffe0ff */
[----:B------:R-:W0:Y:S01]  /*0470*/  @P4 LDC.64 R8, c[0x0][0x380] ;  /* 0x0000e000ff084b82 */ /* 0x000e220000000a00 */
[----:B------:R-:W-:Y:S01]  /*0480*/  ISETP.NE.AND P1, PT, R13, UR6, PT ;  /* 0x000000060d007c0c */ /* 0x000fe2000bf25270 */
[----:B------:R-:W-:Y:S01]  /*0490*/  UIADD3 UR6, UPT, UPT, UR4, 0x3, URZ ;  /* 0x0000000304067890 */ /* 0x000fe2000fffe0ff */
[----:B------:R-:W-:-:S05]  /*04a0*/  @P4 IADD3 R5, PT, PT, R17, -0x6, RZ ;  /* 0xfffffffa11054810 */ /* 0x000fca0007ffe0ff */
[----:B------:R-:W1:Y:S01]  /*04b0*/  @P2 LDC.64 R2, c[0x0][0x380] ;  /* 0x0000e000ff022b82 */ /* 0x000e620000000a00 */
[----:B------:R-:W-:-:S07]  /*04c0*/  ISETP.NE.AND P0, PT, R13, UR6, PT ;  /* 0x000000060d007c0c */ /* 0x000fce000bf05270 */
[----:B------:R-:W2:Y:S01]  /*04d0*/  @P1 LDC.64 R6, c[0x0][0x380] ;  /* 0x0000e000ff061b82 */ /* 0x000ea20000000a00 */
[----:B0-----:R-:W-:Y:S01]  /*04e0*/  @P4 IMAD.WIDE.U32 R8, R5, 0x4, R8 ;  /* 0x0000000405084825 */ /* 0x001fe200078e0008 */
[----:B------:R-:W-:-:S04]  /*04f0*/  @P2 IADD3 R5, PT, PT, R17, -0x3, RZ ;  /* 0xfffffffd11052810 */ /* 0x000fc80007ffe0ff */
[----:B------:R-:W3:Y:S01]  /*0500*/  @P4 LDG.E.CONSTANT R19, desc[UR8][R8.64+0x4] ;  /* 0x0000040808134981 */ /* 0x000ee2000c1e9900 */
[----:B-1----:R-:W-:-:S03]  /*0510*/  @P2 IMAD.WIDE.U32 R2, R5, 0x4, R2 ;  /* 0x0000000405022825 */ /* 0x002fc600078e0002 */
[----:B------:R-:W4:Y:S01]  /*0520*/  @P4 LDG.E.CONSTANT R16, desc[UR8][R8.64] ;  /* 0x0000000808104981 */ /* 0x000f22000c1e9900 */
[----:B------:R-:W0:Y:S03]  /*0530*/  @P0 LDC.64 R4, c[0x0][0x380] ;  /* 0x0000e000ff040b82 */ /* 0x000e260000000a00 */
[----:B------:R-:W5:Y:S04]  /*0540*/  @P4 LDG.E.CONSTANT R21, desc[UR8][R8.64+0x8] ;  /* 0x0000080808154981 */ /* 0x000f68000c1e9900 */
[----:B------:R-:W5:Y:S01]  /*0550*/  @P2 LDG.E.CONSTANT R23, desc[UR8][R2.64+0x4] ;  /* 0x0000040802172981 */ /* 0x000f62000c1e9900 */
[----:B--2---:R-:W-:-:S03]  /*0560*/  @P1 IMAD.WIDE.U32 R6, R17, 0x4, R6 ;  /* 0x0000000411061825 */ /* 0x004fc600078e0006 */
[----:B------:R-:W2:Y:S01]  /*0570*/  @P2 LDG.E.CONSTANT R18, desc[UR8][R2.64] ;  /* 0x0000000802122981 */ /* 0x000ea2000c1e9900 */
[----:B------:R-:W-:-:S03]  /*0580*/  @P0 IADD3 R29, PT, PT, R17, 0x3, RZ ;  /* 0x00000003111d0810 */ /* 0x000fc60007ffe0ff */
[----:B------:R1:W2:Y:S04]  /*0590*/  @P2 LDG.E.CONSTANT R25, desc[UR8][R2.64+0x8] ;  /* 0x0000080802192981 */ /* 0x0002a8000c1e9900 */
[----:B------:R-:W2:Y:S04]  /*05a0*/  @P1 LDG.E.CONSTANT R27, desc[UR8][R6.64+0x4] ;  /* 0x00000408061b1981 */ /* 0x000ea8000c1e9900 */
[----:B------:R-:W2:Y:S01]  /*05b0*/  @P1 LDG.E.CONSTANT R20, desc[UR8][R6.64] ;  /* 0x0000000806141981 */ /* 0x000ea2000c1e9900 */
[----:B0-----:R-:W-:-:S03]  /*05c0*/  @P0 IMAD.WIDE.U32 R4, R29, 0x4, R4 ;  /* 0x000000041d040825 */ /* 0x001fc600078e0004 */
[----:B------:R-:W2:Y:S04]  /*05d0*/  @P1 LDG.E.CONSTANT R29, desc[UR8][R6.64+0x8] ;  /* 0x00000808061d1981 */ /* 0x000ea8000c1e9900 */
[----:B------:R-:W2:Y:S04]  /*05e0*/  @P0 LDG.E.CONSTANT R24, desc[UR8][R4.64+0x4] ;  /* 0x0000040804180981 */ /* 0x000ea8000c1e9900 */
[----:B------:R-:W2:Y:S04]  /*05f0*/  @P0 LDG.E.CONSTANT R8, desc[UR8][R4.64] ;  /* 0x0000000804080981 */ /* 0x000ea8000c1e9900 */
[----:B------:R-:W2:Y:S01]  /*0600*/  @P0 LDG.E.CONSTANT R9, desc[UR8][R4.64+0x8] ;  /* 0x0000080804090981 */ /* 0x000ea2000c1e9900 */
[----:B-1----:R-:W-:Y:S01]  /*0610*/  @P4 IADD3 R2, PT, PT, R0, 0x1, RZ ;  /* 0x0000000100024810 */ /* 0x002fe20007ffe0ff */
[----:B------:R-:W-:Y:S01]  /*0620*/  UIADD3 UR4, UPT, UPT, UR4, 0x4, URZ ;  /* 0x0000000404047890 */ /* 0x000fe2000fffe0ff */
[----:B------:R-:W-:-:S02]  /*0630*/  IADD3 R22, PT, PT, R22, 0x4, RZ ;  /* 0x0000000416167810 */ /* 0x000fc40007ffe0ff */
[----:B------:R-:W-:Y:S01]  /*0640*/  IADD3 R17, PT, PT, R17, 0xc, RZ ;  /* 0x0000000c11117810 */ /* 0x000fe20007ffe0ff */
[----:B---3--:R-:W-:Y:S01]  /*0650*/  @P4 FADD R19, -R12, R19 ;  /* 0x000000130c134221 */ /* 0x008fe20000000100 */
[----:B----4-:R-:W-:-:S03]  /*0660*/  @P4 FADD R16, -R11, R16 ;  /* 0x000000100b104221 */ /* 0x010fc60000000100 */
[----:B------:R-:W-:Y:S01]  /*0670*/  @P4 FMUL R19, R19, R19 ;  /* 0x0000001313134220 */ /* 0x000fe20000400000 */
[----:B-----5:R-:W-:-:S03]  /*0680*/  @P4 FADD R21, -R10, R21 ;  /* 0x000000150a154221 */ /* 0x020fc60000000100 */
[----:B------:R-:W-:Y:S01]  /*0690*/  @P4 FFMA R16, R16, R16, R19 ;  /* 0x0000001010104223 */ /* 0x000fe20000000013 */
[----:B------:R-:W-:-:S03]  /*06a0*/  @P2 FADD R23, -R12, R23 ;  /* 0x000000170c172221 */ /* 0x000fc60000000100 */
[----:B------:R-:W-:Y:S01]  /*06b0*/  @P4 FFMA R16, R21, R21, R16 ;  /* 0x0000001515104223 */ /* 0x000fe20000000010 */
[----:B--2---:R-:W-:Y:S01]  /*06c0*/  @P2 FADD R18, -R11, R18 ;  /* 0x000000120b122221 */ /* 0x004fe20000000100 */
[----:B------:R-:W-:-:S03]  /*06d0*/  @P2 FMUL R23, R23, R23 ;  /* 0x0000001717172220 */ /* 0x000fc60000400000 */
[----:B------:R-:W-:Y:S01]  /*06e0*/  FSETP.GEU.AND P5, PT, R16, R15, P4 ;  /* 0x0000000f1000720b */ /* 0x000fe200027ae000 */
[----:B------:R-:W-:Y:S01]  /*06f0*/  @P2 FADD R25, -R10, R25 ;  /* 0x000000190a192221 */ /* 0x000fe20000000100 */
[----:B------:R-:W-:Y:S01]  /*0700*/  @P2 FFMA R18, R18, R18, R23 ;  /* 0x0000001212122223 */ /* 0x000fe20000000017 */
[----:B------:R-:W-:-:S03]  /*0710*/  @P1 FADD R27, -R12, R27 ;  /* 0x0000001b0c1b1221 */ /* 0x000fc60000000100 */
[----:B------:R-:W-:Y:S01]  /*0720*/  @P2 FFMA R18, R25, R25, R18 ;  /* 0x0000001919122223 */ /* 0x000fe20000000012 */
[----:B------:R-:W-:Y:S01]  /*0730*/  @P1 FADD R20, -R11, R20 ;  /* 0x000000140b141221 */ /* 0x000fe20000000100 */
[----:B------:R-:W-:-:S03]  /*0740*/  @P1 FMUL R27, R27, R27 ;  /* 0x0000001b1b1b1220 */ /* 0x000fc60000400000 */
[----:B------:R-:W-:Y:S01]  /*0750*/  FSETP.GEU.AND P3, PT, R18, R15, P2 ;  /* 0x0000000f1200720b */ /* 0x000fe2000176e000 */
[----:B------:R-:W-:Y:S01]  /*0760*/  @P1 FADD R29, -R10, R29 ;  /* 0x0000001d0a1d1221 */ /* 0x000fe20000000100 */
[----:B------:R-:W-:Y:S01]  /*0770*/  @P1 FFMA R20, R20, R20, R27 ;  /* 0x0000001414141223 */ /* 0x000fe2000000001b */
[----:B------:R-:W-:Y:S01]  /*0780*/  @P5 IADD3 R2, PT, PT, R0, RZ, RZ ;  /* 0x000000ff00025210 */ /* 0x000fe20007ffe0ff */
[----:B------:R-:W-:Y:S02]  /*0790*/  @P0 FADD R24, -R12, R24 ;  /* 0x000000180c180221 */ /* 0x000fe40000000100 */
[----:B------:R-:W-:Y:S01]  /*07a0*/  @P1 FFMA R20, R29, R29, R20 ;  /* 0x0000001d1d141223 */ /* 0x000fe20000000014 */
[----:B------:R-:W-:Y:S01]  /*07b0*/  @P4 MOV R0, R2 ;  /* 0x0000000200004202 */ /* 0x000fe20000000f00 */
[----:B------:R-:W-:Y:S01]  /*07c0*/  @P0 FADD R8, -R11, R8 ;  /* 0x000000080b080221 */ /* 0x000fe20000000100 */
[----:B------:R-:W-:Y:S02]  /*07d0*/  @P0 FMUL R3, R24, R24 ;  /* 0x0000001818030220 */ /* 0x000fe40000400000 */
[----:B------:R-:W-:-:S02]  /*07e0*/  FSETP.GEU.AND P4, PT, R20, R15, P1 ;  /* 0x0000000f1400720b */ /* 0x000fc40000f8e000 */
[----:B------:R-:W-:Y:S01]  /*07f0*/  @P2 IADD3 R2, PT, PT, R0, 0x1, RZ ;  /* 0x0000000100022810 */ /* 0x000fe20007ffe0ff */
[----:B------:R-:W-:Y:S01]  /*0800*/  @P0 FFMA R8, R8, R8, R3 ;  /* 0x0000000808080223 */ /* 0x000fe20000000003 */
[----:B------:R-:W-:Y:S01]  /*0810*/  @P3 IADD3 R2, PT, PT, R0, RZ, RZ ;  /* 0x000000ff00023210 */ /* 0x000fe20007ffe0ff */
[----:B------:R-:W-:-:S03]  /*0820*/  @P0 FADD R9, -R10, R9 ;  /* 0x000000090a090221 */ /* 0x000fc60000000100 */
[----:B------:R-:W-:Y:S01]  /*0830*/  @P2 MOV R0, R2 ;  /* 0x0000000200002202 */ /* 0x000fe20000000f00 */
[----:B------:R-:W-:-:S03]  /*0840*/  @P0 FFMA R8, R9, R9, R8 ;  /* 0x0000000909080223 */ /* 0x000fc60000000008 */
[C---:B------:R-:W-:Y:S02]  /*0850*/  @P1 IADD3 R2, PT, PT, R0.reuse, 0x1, RZ ;  /* 0x0000000100021810 */ /* 0x040fe40007ffe0ff */
[----:B------:R-:W-:Y:S02]  /*0860*/  @P4 IADD3 R2, PT, PT, R0, RZ, RZ ;  /* 0x000000ff00024210 */ /* 0x000fe40007ffe0ff */
[----:B------:R-:W-:Y:S02]  /*0870*/  FSETP.GEU.AND P2, PT, R8, R15, P0 ;  /* 0x0000000f0800720b */ /* 0x000fe4000074e000 */
[----:B------:R-:W-:Y:S02]  /*0880*/  @P1 MOV R0, R2 ;  /* 0x0000000200001202 */ /* 0x000fe40000000f00 */
[----:B------:R-:W-:Y:S02]  /*0890*/  ISETP.NE.AND P1, PT, R14, UR4, PT ;  /* 0x000000040e007c0c */ /* 0x000fe4000bf25270 */
[----:B------:R-:W-:-:S07]  /*08a0*/  @P0 IADD3 R2, PT, PT, R0, 0x1, RZ ;  /* 0x0000000100020810 */ /* 0x000fce0007ffe0ff */
[----:B------:R-:W-:-:S04]  /*08b0*/  @P2 IADD3 R2, PT, PT, R0, RZ, RZ ;  /* 0x000000ff00022210 */ /* 0x000fc80007ffe0ff */
[----:B------:R-:W-:Y:S01]  /*08c0*/  @P0 MOV R0, R2 ;  /* 0x0000000200000202 */ /* 0x000fe20000000f00 */
[----:B------:R-:W-:Y:S06]  /*08d0*/  @P1 BRA `(.L_x_55) ;  /* 0xfffffff800d41947 */ /* 0x000fec000383ffff */
.L_x_54:
[----:B------:R-:W-:Y:S05]  /*08e0*/  BRA.U !UP1, `(.L_x_53) ;  /* 0x0000000109f47547 */ /* 0x000fea000b800000 */
[----:B------:R-:W0:Y:S01]  /*08f0*/  LDC R4, c[0x0][0x39c] ;  /* 0x0000e700ff047b82 */ /* 0x000e220000000800 */
[----:B------:R-:W-:Y:S01]  /*0900*/  UISETP.NE.AND UP0, UPT, UR5, 0x1, UPT ;  /* 0x000000010500788c */ /* 0x000fe2000bf05270 */
[----:B0-----:R-:W-:-:S08]  /*0910*/  LOP3.LUT R4, R4, 0x1, RZ, 0xc0, !PT ;  /* 0x0000000104047812 */ /* 0x001fd000078ec0ff */
[----:B------:R-:W-:Y:S05]  /*0920*/  BRA.U !UP0, `(.L_x_56) ;  /* 0x0000000108907547 */ /* 0x000fea000b800000 */
[C---:B------:R-:W-:Y:S02]  /*0930*/  ISETP.NE.AND P0, PT, R14.reuse, R13, PT ;  /* 0x0000000d0e00720c */ /* 0x040fe40003f05270 */
[----:B------:R-:W-:-:S04]  /*0940*/  IADD3 R16, PT, PT, R14, 0x1, RZ ;  /* 0x000000010e107810 */ /* 0x000fc80007ffe0ff */
[----:B------:R-:W-:-:S07]  /*0950*/  ISETP.NE.AND P1, PT, R16, R13, PT ;  /* 0x0000000d1000720c */ /* 0x000fce0003f25270 */
[----:B------:R-:W0:Y:S01]  /*0960*/  @P0 LDC.64 R6, c[0x0][0x380] ;  /* 0x0000e000ff060b82 */ /* 0x000e220000000a00 */
[----:B------:R-:W-:-:S07]  /*0970*/  @P0 LEA R5, R14, R14, 0x1 ;  /* 0x0000000e0e050211 */ /* 0x000fce00078e08ff */
[----:B------:R-:W1:Y:S01]  /*0980*/  @P1 LDC.64 R2, c[0x0][0x380] ;  /* 0x0000e000ff021b82 */ /* 0x000e620000000a00 */
[----:B------:R-:W-:Y:S02]  /*0990*/  @P1 IMAD R17, R16, 0x3, RZ ;  /* 0x0000000310111824 */ /* 0x000fe400078e02ff */
[----:B0-----:R-:W-:-:S05]  /*09a0*/  @P0 IMAD.WIDE.U32 R6, R5, 0x4, R6 ;  /* 0x0000000405060825 */ /* 0x001fca00078e0006 */
[----:B------:R-:W2:Y:S01]  /*09b0*/  @P0 LDG.E.CONSTANT R5, desc[UR8][R6.64+0x4] ;  /* 0x0000040806050981 */ /* 0x000ea2000c1e9900 */
[----:B-1----:R-:W-:-:S03]  /*09c0*/  @P1 IMAD.WIDE.U32 R2, R17, 0x4, R2 ;  /* 0x0000000411021825 */ /* 0x002fc600078e0002 */
[----:B------:R-:W3:Y:S04]  /*09d0*/  @P0 LDG.E.CONSTANT R8, desc[UR8][R6.64] ;  /* 0x0000000806080981 */ /* 0x000ee8000c1e9900 */
[----:B------:R-:W4:Y:S04]  /*09e0*/  @P0 LDG.E.CONSTANT R9, desc[UR8][R6.64+0x8] ;  /* 0x0000080806090981 */ /* 0x000f28000c1e9900 */
[----:B------:R-:W5:Y:S04]  /*09f0*/  @P1 LDG.E.CONSTANT R17, desc[UR8][R2.64+0x4] ;  /* 0x0000040802111981 */ /* 0x000f68000c1e9900 */
[----:B------:R-:W5:Y:S04]  /*0a00*/  @P1 LDG.E.CONSTANT R16, desc[UR8][R2.64] ;  /* 0x0000000802101981 */ /* 0x000f68000c1e9900 */
[----:B------:R0:W5:Y:S01]  /*0a10*/  @P1 LDG.E.CONSTANT R19, desc[UR8][R2.64+0x8] ;  /* 0x0000080802131981 */ /* 0x000162000c1e9900 */
[----:B------:R-:W-:-:S02]  /*0a20*/  IADD3 R14, PT, PT, R14, 0x2, RZ ;  /* 0x000000020e0e7810 */ /* 0x000fc40007ffe0ff */
[----:B0-----:R-:W-:Y:S01]  /*0a30*/  @P0 IADD3 R2, PT, PT, R0, 0x1, RZ ;  /* 0x0000000100020810 */ /* 0x001fe20007ffe0ff */
[----:B--2---:R-:W-:Y:S01]  /*0a40*/  @P0 FADD R5, -R12, R5 ;  /* 0x000000050c050221 */ /* 0x004fe20000000100 */
[----:B---3--:R-:W-:-:S03]  /*0a50*/  @P0 FADD R8, -R11, R8 ;  /* 0x000000080b080221 */ /* 0x008fc60000000100 */
[----:B------:R-:W-:Y:S01]  /*0a60*/  @P0 FMUL R5, R5, R5 ;  /* 0x0000000505050220 */ /* 0x000fe20000400000 */
[----:B----4-:R-:W-:-:S03]  /*0a70*/  @P0 FADD R9, -R10, R9 ;  /* 0x000000090a090221 */ /* 0x010fc60000000100 */
[----:B------:R-:W-:Y:S01]  /*0a80*/  @P0 FFMA R8, R8, R8, R5 ;  /* 0x0000000808080223 */ /* 0x000fe20000000005 */
[----:B-----5:R-:W-:-:S03]  /*0a90*/  @P1 FADD R17, -R12, R17 ;  /* 0x000000110c111221 */ /* 0x020fc60000000100 */
[----:B------:R-:W-:Y:S01]  /*0aa0*/  @P0 FFMA R8, R9, R9, R8 ;  /* 0x0000000909080223 */ /* 0x000fe20000000008 */
[----:B------:R-:W-:Y:S01]  /*0ab0*/  @P1 FADD R16, -R11, R16 ;  /* 0x000000100b101221 */ /* 0x000fe20000000100 */
[----:B------:R-:W-:-:S03]  /*0ac0*/  @P1 FMUL R17, R17, R17 ;  /* 0x0000001111111220 */ /* 0x000fc60000400000 */
[----:B------:R-:W-:Y:S01]  /*0ad0*/  FSETP.GEU.AND P2, PT, R8, R15, P0 ;  /* 0x0000000f0800720b */ /* 0x000fe2000074e000 */
[----:B------:R-:W-:Y:S01]  /*0ae0*/  @P1 FADD R19, -R10, R19 ;  /* 0x000000130a131221 */ /* 0x000fe20000000100 */
[----:B------:R-:W-:-:S04]  /*0af0*/  @P1 FFMA R16, R16, R16, R17 ;  /* 0x0000001010101223 */ /* 0x000fc80000000011 */
[----:B------:R-:W-:-:S05]  /*0b00*/  @P1 FFMA R16, R19, R19, R16 ;  /* 0x0000001313101223 */ /* 0x000fca0000000010 */
[----:B------:R-:W-:Y:S02]  /*0b10*/  FSETP.GEU.AND P3, PT, R16, R15, P1 ;  /* 0x0000000f1000720b */ /* 0x000fe40000f6e000 */
[----:B------:R-:W-:-:S04]  /*0b20*/  @P2 IADD3 R2, PT, PT, R0, RZ, RZ ;  /* 0x000000ff00022210 */ /* 0x000fc80007ffe0ff */
[----:B------:R-:W-:-:S04]  /*0b30*/  @P0 MOV R0, R2 ;  /* 0x0000000200000202 */ /* 0x000fc80000000f00 */
[----:B------:R-:W-:-:S03]  /*0b40*/  @P1 IADD3 R2, PT, PT, R0, 0x1, RZ ;  /* 0x0000000100021810 */ /* 0x000fc60007ffe0ff */
[----:B------:R-:W-:-:S04]  /*0b50*/  @P3 IADD3 R2, PT, PT, R0, RZ, RZ ;  /* 0x000000ff00023210 */ /* 0x000fc80007ffe0ff */
[----:B------:R-:W-:-:S07]  /*0b60*/  @P1 MOV R0, R2 ;  /* 0x0000000200001202 */ /* 0x000fce0000000f00 */
.L_x_56:
[----:B------:R-:W-:Y:S01]  /*0b70*/  ISETP.NE.AND P0, PT, R14, R13, PT ;  /* 0x0000000d0e00720c */ /* 0x000fe20003f05270 */
[----:B------:R-:W-:Y:S03]  /*0b80*/  BSSY.RECONVERGENT B0, `(.L_x_53) ;  /* 0x0000013000007945 */ /* 0x000fe60003800200 */
[----:B------:R-:W-:-:S13]  /*0b90*/  ISETP.NE.U32.OR P0, PT, R4, 0x1, !P0 ;  /* 0x000000010400780c */ /* 0x000fda0004705470 */
[----:B------:R-:W-:Y:S05]  /*0ba0*/  @P0 BRA `(.L_x_57) ;  /* 0x0000000000400947 */ /* 0x000fea0003800000 */
[----:B------:R-:W0:Y:S01]  /*0bb0*/  LDC.64 R2, c[0x0][0x380] ;  /* 0x0000e000ff027b82 */ /* 0x000e220000000a00 */
[----:B------:R-:W-:-:S04]  /*0bc0*/  IMAD R5, R14, 0x3, RZ ;  /* 0x000000030e057824 */ /* 0x000fc800078e02ff */
[----:B0-----:R-:W-:-:S05]  /*0bd0*/  IMAD.WIDE.U32 R2, R5, 0x4, R2 ;  /* 0x0000000405027825 */ /* 0x001fca00078e0002 */
[----:B------:R-:W2:Y:S04]  /*0be0*/  LDG.E.CONSTANT R5, desc[UR8][R2.64+0x4] ;  /* 0x0000040802057981 */ /* 0x000ea8000c1e9900 */
[----:B------:R-:W3:Y:S04]  /*0bf0*/  LDG.E.CONSTANT R4, desc[UR8][R2.64] ;  /* 0x0000000802047981 */ /* 0x000ee8000c1e9900 */
[----:B------:R-:W4:Y:S01]  /*0c00*/  LDG.E.CONSTANT R7, desc[UR8][R2.64+0x8] ;  /* 0x0000080802077981 */ /* 0x000f22000c1e9900 */
[----:B--2---:R-:W-:Y:S01]  /*0c10*/  FADD R5, -R12, R5 ;  /* 0x000000050c057221 */ /* 0x004fe20000000100 */
[----:B---3--:R-:W-:-:S03]  /*0c20*/  FADD R4, -R11, R4 ;  /* 0x000000040b047221 */ /* 0x008fc60000000100 */
[----:B------:R-:W-:Y:S01]  /*0c30*/  FMUL R5, R5, R5 ;  /* 0x0000000505057220 */ /* 0x000fe20000400000 */
[----:B----4-:R-:W-:-:S03]  /*0c40*/  FADD R7, -R10, R7 ;  /* 0x000000070a077221 */ /* 0x010fc60000000100 */
[----:B------:R-:W-:-:S04]  /*0c50*/  FFMA R4, R4, R4, R5 ;  /* 0x0000000404047223 */ /* 0x000fc80000000005 */
[----:B------:R-:W-:-:S05]  /*0c60*/  FFMA R4, R7, R7, R4 ;  /* 0x0000000707047223 */ /* 0x000fca0000000004 */
[----:B------:R-:W-:Y:S02]  /*0c70*/  FSETP.GEU.AND P0, PT, R4, R15, PT ;  /* 0x0000000f0400720b */ /* 0x000fe40003f0e000 */
[----:B------:R-:W-:-:S11]  /*0c80*/  IADD3 R4, PT, PT, R0, 0x1, RZ ;  /* 0x0000000100047810 */ /* 0x000fd60007ffe0ff */
[----:B------:R-:W-:-:S04]  /*0c90*/  @P0 IADD3 R4, PT, PT, R0, RZ, RZ ;  /* 0x000000ff00040210 */ /* 0x000fc80007ffe0ff */
[----:B------:R-:W-:-:S07]  /*0ca0*/  MOV R0, R4 ;  /* 0x0000000400007202 */ /* 0x000fce0000000f00 */
.L_x_57:
[----:B------:R-:W-:Y:S05]  /*0cb0*/  BSYNC.RECONVERGENT B0 ;  /* 0x0000000000007941 */ /* 0x000fea0003800200 */
.L_x_53:
[----:B------:R-:W0:Y:S02]  /*0cc0*/  LDCU UR4, c[0x0][0x3a8] ;  /* 0x00007500ff0477ac */ /* 0x000e240008000800 */
[----:B0-----:R-:W-:-:S13]  /*0cd0*/  ISETP.GE.AND P0, PT, R0, UR4, PT ;  /* 0x0000000400007c0c */ /* 0x001fda000bf06270 */
[----:B------:R-:W-:Y:S05]  /*0ce0*/  @P0 EXIT ;  /* 0x000000000000094d */ /* 0x000fea0003800000 */
[----:B------:R-:W0:Y:S01]  /*0cf0*/  S2R R0, SR_LANEID ;  /* 0x0000000000007919 */ /* 0x000e220000000000 */
[----:B------:R-:W1:Y:S01]  /*0d00*/  LDC.64 R2, c[0x0][0x3b0] ;  /* 0x0000ec00ff027b82 */ /* 0x000e620000000a00 */
[----:B------:R-:W-:Y:S02]  /*0d10*/  VOTEU.ANY UR4, UPT, PT ;  /* 0x0000000000047886 */ /* 0x000fe400038e0100 */
[----:B------:R-:W-:Y:S02]  /*0d20*/  UFLO.U32 UR5, UR4 ;  /* 0x00000004000572bd */ /* 0x000fe400080e0000 */
[----:B------:R-:W1:Y:S04]  /*0d30*/  POPC R5, UR4 ;  /* 0x0000000400057d09 */ /* 0x000e680008000000 */
[----:B0-----:R-:W-:-:S13]  /*0d40*/  ISETP.EQ.U32.AND P0, PT, R0, UR5, PT ;  /* 0x0000000500007c0c */ /* 0x001fda000bf02070 */
[----:B-1----:R-:W-:Y:S01]  /*0d50*/  @P0 REDG.E.ADD.STRONG.GPU desc[UR8][R2.64], R5 ;  /* 0x000000050200098e */ /* 0x002fe2000c12e108 */
[----:B------:R-:W-:Y:S05]  /*0d60*/  EXIT ;  /* 0x000000000000794d */ /* 0x000fea0003800000 */
        .weak           $__internal_4_$__cuda_sm20_sqrt_rn_f32_slowpath
        .type           $__internal_4_$__cuda_sm20_sqrt_rn_f32_slowpath,@function
        .size           $__internal_4_$__cuda_sm20_sqrt_rn_f32_slowpath,(.L_x_64 - $__internal_4_$__cuda_sm20_sqrt_rn_f32_slowpath)
$__internal_4_$__cuda_sm20_sqrt_rn_f32_slowpath:
[----:B------:R-:W-:-:S13]  /*0d70*/  LOP3.LUT P0, RZ, R0, 0x7fffffff, RZ, 0xc0, !PT ;  /* 0x7fffffff00ff7812 */ /* 0x000fda000780c0ff */
[----:B------:R-:W-:Y:S01]  /*0d80*/  @!P0 MOV R2, R0 ;  /* 0x0000000000028202 */ /* 0x000fe20000000f00 */
[----:B------:R-:W-:Y:S06]  /*0d90*/  @!P0 BRA `(.L_x_58) ;  /* 0x0000000000408947 */ /* 0x000fec0003800000 */
[----:B------:R-:W-:-:S13]  /*0da0*/  FSETP.GEU.FTZ.AND P0, PT, R0, RZ, PT ;  /* 0x000000ff0000720b */ /* 0x000fda0003f1e000 */
[----:B------:R-:W-:Y:S01]  /*0db0*/  @!P0 MOV R2, 0x7fffffff ;  /* 0x7fffffff00028802 */ /* 0x000fe20000000f00 */
        /* <DEDUP_REMOVED lines=9> */
[----:B------:R-:W-:Y:S02]  /*0e50*/  @!P0 MOV R2, R0 ;  /* 0x0000000000028202 */ /* 0x000fe40000000f00 */
[----:B------:R-:W-:-:S04]  /*0e60*/  @P0 FADD.FTZ R5, -R4, -RZ ;  /* 0x800000ff04050221 */ /* 0x000fc80000010100 */
[----:B------:R-:W-:-:S04]  /*0e70*/  @P0 FFMA R5, R4, R5, R3 ;  /* 0x0000000504050223 */ /* 0x000fc80000000003 */
[----:B------:R-:W-:-:S04]  /*0e80*/  @P0 FFMA R5, R5, R6, R4 ;  /* 0x0000000605050223 */ /* 0x000fc80000000004 */
[----:B------:R-:W-:-:S07]  /*0e90*/  @P0 FMUL.FTZ R2, R5, 2.3283064365386962891e-10 ;  /* 0x2f80000005020820 */ /* 0x000fce0000410000 */
.L_x_58:
[----:B------:R-:W-:Y:S01]  /*0ea0*/  HFMA2 R3, -RZ, RZ, 0, 0 ;  /* 0x00000000ff037431 */ /* 0x000fe200000001ff */
[----:B------:R-:W-:Y:S02]  /*0eb0*/  MOV R0, R2 ;  /* 0x0000000200007202 */ /* 0x000fe40000000f00 */
[----:B------:R-:W-:-:S04]  /*0ec0*/  MOV R2, R7 ;  /* 0x0000000700027202 */ /* 0x000fc80000000f00 */
[----:B------:R-:W-:Y:S05]  /*0ed0*/  RET.REL.NODEC R2 `(nhs_spike_count) ;  /* 0xfffffff002487950 */ /* 0x000fea0003c3ffff */
.L_x_59:
        /* <DEDUP_REMOVED lines=10> */
.L_x_64:


//--------------------- .nv.shared.reserved.0     --------------------------
	.section	.nv.shared.reserved.0,"aw",@nobits
	.weak		__nv_reservedSMEM_offset_0_alias
	.size		__nv_reservedSMEM_offset_0_alias, 0, 64
	.other		__nv_reservedSMEM_offset_0_alias,@"STO_CUDA_RESERVED_SHARED STV_DEFAULT"
__nv_reservedSMEM_offset_0_alias:
	.zero		0
	.zero		64


//--------------------- .nv.shared.nhs_spike_detect --------------------------
	.section	.nv.shared.nhs_spike_detect,"aw",@nobits
	.sectionflags	@""
	.align	4
.nv.shared.nhs_spike_detect:
	.zero		5120


//--------------------- .nv.constant0.nhs_spike_reset_counter --------------------------
	.section	.nv.constant0.nhs_spike_reset_counter,"a",@progbits
	.sectionflags	@""
	.align	4
.nv.constant0.nhs_spike_reset_counter:
	.zero		904


//--------------------- .nv.constant0.nhs_spike_detect_batch --------------------------
	.section	.nv.constant0.nhs_spike_detect_batch,"a",@progbits
	.sectionflags	@""
	.align	4
.nv.constant0.nhs_spike_detect_batch:
	.zero		972


//--------------------- .nv.constant0.nhs_spike_detect --------------------------
	.section	.nv.constant0.nhs_spike_detect,"a",@progbits
	.sectionflags	@""
	.align	4
.nv.constant0.nhs_spike_detect:
	.zero		964


//--------------------- .nv.constant0.nhs_spike_count --------------------------
	.section	.nv.constant0.nhs_spike_count,"a",@progbits
	.sectionflags	@""
	.align	4
.nv.constant0.nhs_spike_count:
	.zero		952


//--------------------- SYMBOLS --------------------------

	.type		.nv.reservedSmem.offset0,@object
	.size		.nv.reservedSmem.offset0,0x4
	.type		.nv.reservedSmem.cap,@object
	.size		.nv.reservedSmem.cap,0x4
